//
// Generated by NVIDIA NVVM Compiler
//
// Compiler Build ID: CL-36424714
// Cuda compilation tools, release 13.0, V13.0.88
// Based on NVVM 20.0.0
//

.version 9.0
.target sm_100
.address_size 64

// _ZZ17mul_kernel_sharediiiPKfS0_PfiE3s_b has been demoted
// _ZZ21mul_kernel_shared_csriiiPKiPKfS2_PfiE3s_b has been demoted
// _ZZ25mul_kernel_shared_csr_regiiiPKiPKfS2_PfiE3s_b has been demoted

.entry _Z10mul_kerneliiiPKfS0_Pf(
	.param .u32 _Z10mul_kerneliiiPKfS0_Pf_param_0,
	.param .u32 _Z10mul_kerneliiiPKfS0_Pf_param_1,
	.param .u32 _Z10mul_kerneliiiPKfS0_Pf_param_2,
	.param .u64 .ptr .align 1 _Z10mul_kerneliiiPKfS0_Pf_param_3,
	.param .u64 .ptr .align 1 _Z10mul_kerneliiiPKfS0_Pf_param_4,
	.param .u64 .ptr .align 1 _Z10mul_kerneliiiPKfS0_Pf_param_5
)
{
	.reg .pred 	%p<11>;
	.reg .b32 	%r<78>;
	.reg .b32 	%f<68>;
	.reg .b64 	%rd<61>;

	ld.param.u32 	%r43, [_Z10mul_kerneliiiPKfS0_Pf_param_0];
	ld.param.u32 	%r44, [_Z10mul_kerneliiiPKfS0_Pf_param_2];
	ld.param.u64 	%rd8, [_Z10mul_kerneliiiPKfS0_Pf_param_3];
	ld.param.u64 	%rd9, [_Z10mul_kerneliiiPKfS0_Pf_param_4];
	ld.param.u64 	%rd7, [_Z10mul_kerneliiiPKfS0_Pf_param_5];
	cvta.to.global.u64 	%rd1, %rd9;
	cvta.to.global.u64 	%rd2, %rd8;
	mov.u32 	%r1, %tid.x;
	mov.u32 	%r45, %ctaid.x;
	mov.u32 	%r46, %ntid.x;
	mul.lo.s32 	%r2, %r45, %r46;
	add.s32 	%r3, %r2, %r1;
	setp.le.u32 	%p1, %r43, %r3;
	@%p1 bra 	$L__BB0_15;
	and.b32  	%r4, %r43, 7;
	and.b32  	%r5, %r43, 3;
	and.b32  	%r6, %r43, 2147483640;
	and.b32  	%r7, %r43, 1;
	neg.s32 	%r8, %r6;
	shl.b32 	%r9, %r44, 3;
	mad.lo.s32 	%r10, %r44, 7, %r3;
	mad.lo.s32 	%r11, %r44, 6, %r3;
	mad.lo.s32 	%r12, %r44, 5, %r3;
	shl.b32 	%r48, %r44, 2;
	add.s32 	%r13, %r3, %r48;
	mad.lo.s32 	%r14, %r44, 3, %r3;
	shl.b32 	%r49, %r44, 1;
	add.s32 	%r15, %r3, %r49;
	add.s32 	%r50, %r1, %r44;
	add.s32 	%r16, %r50, %r2;
	cvta.to.global.u64 	%rd3, %rd7;
	mov.b32 	%r65, 0;
$L__BB0_2:
	setp.lt.s32 	%p2, %r43, 1;
	mov.f32 	%f67, 0f00000000;
	@%p2 bra 	$L__BB0_14;
	setp.lt.u32 	%p3, %r43, 8;
	shl.b32 	%r18, %r65, 10;
	mov.f32 	%f67, 0f00000000;
	mov.b32 	%r76, 0;
	@%p3 bra 	$L__BB0_6;
	mul.wide.u32 	%rd10, %r18, 4;
	add.s64 	%rd11, %rd1, %rd10;
	add.s64 	%rd60, %rd11, 16;
	mov.f32 	%f67, 0f00000000;
	mov.u32 	%r66, %r16;
	mov.u32 	%r67, %r15;
	mov.u32 	%r68, %r14;
	mov.u32 	%r69, %r13;
	mov.u32 	%r70, %r12;
	mov.u32 	%r71, %r11;
	mov.u32 	%r72, %r10;
	mov.u32 	%r73, %r3;
	mov.u32 	%r74, %r8;
$L__BB0_5:
	.pragma "nounroll";
	mul.wide.u32 	%rd12, %r73, 4;
	add.s64 	%rd13, %rd2, %rd12;
	ld.global.f32 	%f17, [%rd13];
	ld.global.f32 	%f18, [%rd60+-16];
	fma.rn.f32 	%f19, %f17, %f18, %f67;
	mul.wide.u32 	%rd14, %r66, 4;
	add.s64 	%rd15, %rd2, %rd14;
	ld.global.f32 	%f20, [%rd15];
	ld.global.f32 	%f21, [%rd60+-12];
	fma.rn.f32 	%f22, %f20, %f21, %f19;
	mul.wide.u32 	%rd16, %r67, 4;
	add.s64 	%rd17, %rd2, %rd16;
	ld.global.f32 	%f23, [%rd17];
	ld.global.f32 	%f24, [%rd60+-8];
	fma.rn.f32 	%f25, %f23, %f24, %f22;
	mul.wide.u32 	%rd18, %r68, 4;
	add.s64 	%rd19, %rd2, %rd18;
	ld.global.f32 	%f26, [%rd19];
	ld.global.f32 	%f27, [%rd60+-4];
	fma.rn.f32 	%f28, %f26, %f27, %f25;
	mul.wide.u32 	%rd20, %r69, 4;
	add.s64 	%rd21, %rd2, %rd20;
	ld.global.f32 	%f29, [%rd21];
	ld.global.f32 	%f30, [%rd60];
	fma.rn.f32 	%f31, %f29, %f30, %f28;
	mul.wide.u32 	%rd22, %r70, 4;
	add.s64 	%rd23, %rd2, %rd22;
	ld.global.f32 	%f32, [%rd23];
	ld.global.f32 	%f33, [%rd60+4];
	fma.rn.f32 	%f34, %f32, %f33, %f31;
	mul.wide.u32 	%rd24, %r71, 4;
	add.s64 	%rd25, %rd2, %rd24;
	ld.global.f32 	%f35, [%rd25];
	ld.global.f32 	%f36, [%rd60+8];
	fma.rn.f32 	%f37, %f35, %f36, %f34;
	mul.wide.u32 	%rd26, %r72, 4;
	add.s64 	%rd27, %rd2, %rd26;
	ld.global.f32 	%f38, [%rd27];
	ld.global.f32 	%f39, [%rd60+12];
	fma.rn.f32 	%f67, %f38, %f39, %f37;
	add.s32 	%r74, %r74, 8;
	add.s32 	%r73, %r73, %r9;
	add.s32 	%r72, %r72, %r9;
	add.s32 	%r71, %r71, %r9;
	add.s32 	%r70, %r70, %r9;
	add.s32 	%r69, %r69, %r9;
	add.s32 	%r68, %r68, %r9;
	add.s32 	%r67, %r67, %r9;
	add.s64 	%rd60, %rd60, 32;
	add.s32 	%r66, %r66, %r9;
	setp.ne.s32 	%p4, %r74, 0;
	mov.u32 	%r76, %r6;
	@%p4 bra 	$L__BB0_5;
$L__BB0_6:
	setp.eq.s32 	%p5, %r4, 0;
	@%p5 bra 	$L__BB0_14;
	add.s32 	%r52, %r4, -1;
	setp.lt.u32 	%p6, %r52, 3;
	@%p6 bra 	$L__BB0_9;
	mad.lo.s32 	%r53, %r76, %r44, %r3;
	mul.wide.u32 	%rd28, %r53, 4;
	add.s64 	%rd29, %rd2, %rd28;
	ld.global.f32 	%f41, [%rd29];
	add.s32 	%r54, %r76, %r18;
	mul.wide.u32 	%rd30, %r54, 4;
	add.s64 	%rd31, %rd1, %rd30;
	ld.global.f32 	%f42, [%rd31];
	fma.rn.f32 	%f43, %f41, %f42, %f67;
	add.s32 	%r55, %r53, %r44;
	mul.wide.u32 	%rd32, %r55, 4;
	add.s64 	%rd33, %rd2, %rd32;
	ld.global.f32 	%f44, [%rd33];
	cvt.u64.u32 	%rd34, %r18;
	cvt.u64.u32 	%rd35, %r76;
	add.s64 	%rd36, %rd35, %rd34;
	shl.b64 	%rd37, %rd36, 2;
	add.s64 	%rd38, %rd1, %rd37;
	ld.global.f32 	%f45, [%rd38+4];
	fma.rn.f32 	%f46, %f44, %f45, %f43;
	add.s32 	%r56, %r55, %r44;
	mul.wide.u32 	%rd39, %r56, 4;
	add.s64 	%rd40, %rd2, %rd39;
	ld.global.f32 	%f47, [%rd40];
	ld.global.f32 	%f48, [%rd38+8];
	fma.rn.f32 	%f49, %f47, %f48, %f46;
	add.s32 	%r57, %r56, %r44;
	mul.wide.u32 	%rd41, %r57, 4;
	add.s64 	%rd42, %rd2, %rd41;
	ld.global.f32 	%f50, [%rd42];
	ld.global.f32 	%f51, [%rd38+12];
	fma.rn.f32 	%f67, %f50, %f51, %f49;
	add.s32 	%r76, %r76, 4;
$L__BB0_9:
	setp.eq.s32 	%p7, %r5, 0;
	@%p7 bra 	$L__BB0_14;
	setp.eq.s32 	%p8, %r5, 1;
	@%p8 bra 	$L__BB0_12;
	mad.lo.s32 	%r58, %r76, %r44, %r3;
	mul.wide.u32 	%rd43, %r58, 4;
	add.s64 	%rd44, %rd2, %rd43;
	ld.global.f32 	%f53, [%rd44];
	add.s32 	%r59, %r76, %r18;
	mul.wide.u32 	%rd45, %r59, 4;
	add.s64 	%rd46, %rd1, %rd45;
	ld.global.f32 	%f54, [%rd46];
	fma.rn.f32 	%f55, %f53, %f54, %f67;
	add.s32 	%r60, %r58, %r44;
	mul.wide.u32 	%rd47, %r60, 4;
	add.s64 	%rd48, %rd2, %rd47;
	ld.global.f32 	%f56, [%rd48];
	cvt.u64.u32 	%rd49, %r18;
	cvt.u64.u32 	%rd50, %r76;
	add.s64 	%rd51, %rd50, %rd49;
	shl.b64 	%rd52, %rd51, 2;
	add.s64 	%rd53, %rd1, %rd52;
	ld.global.f32 	%f57, [%rd53+4];
	fma.rn.f32 	%f67, %f56, %f57, %f55;
	add.s32 	%r76, %r76, 2;
$L__BB0_12:
	setp.eq.s32 	%p9, %r7, 0;
	@%p9 bra 	$L__BB0_14;
	mad.lo.s32 	%r61, %r76, %r44, %r3;
	mul.wide.u32 	%rd54, %r61, 4;
	add.s64 	%rd55, %rd2, %rd54;
	ld.global.f32 	%f58, [%rd55];
	add.s32 	%r62, %r76, %r18;
	mul.wide.u32 	%rd56, %r62, 4;
	add.s64 	%rd57, %rd1, %rd56;
	ld.global.f32 	%f59, [%rd57];
	fma.rn.f32 	%f67, %f58, %f59, %f67;
$L__BB0_14:
	shl.b32 	%r63, %r65, 10;
	add.s32 	%r64, %r63, %r3;
	mul.wide.u32 	%rd58, %r64, 4;
	add.s64 	%rd59, %rd3, %rd58;
	st.global.f32 	[%rd59], %f67;
	bar.sync 	0;
	add.s32 	%r65, %r65, 1;
	setp.ne.s32 	%p10, %r65, 100;
	@%p10 bra 	$L__BB0_2;
$L__BB0_15:
	ret;

}
.entry _Z17mul_kernel_sharediiiPKfS0_Pfi(
	.param .u32 _Z17mul_kernel_sharediiiPKfS0_Pfi_param_0,
	.param .u32 _Z17mul_kernel_sharediiiPKfS0_Pfi_param_1,
	.param .u32 _Z17mul_kernel_sharediiiPKfS0_Pfi_param_2,
	.param .u64 .ptr .align 1 _Z17mul_kernel_sharediiiPKfS0_Pfi_param_3,
	.param .u64 .ptr .align 1 _Z17mul_kernel_sharediiiPKfS0_Pfi_param_4,
	.param .u64 .ptr .align 1 _Z17mul_kernel_sharediiiPKfS0_Pfi_param_5,
	.param .u32 _Z17mul_kernel_sharediiiPKfS0_Pfi_param_6
)
{
	.reg .pred 	%p<22>;
	.reg .b16 	%rs<17>;
	.reg .b32 	%r<122>;
	.reg .b32 	%f<120>;
	.reg .b64 	%rd<74>;
	// demoted variable
	.shared .align 4 .b8 _ZZ17mul_kernel_sharediiiPKfS0_PfiE3s_b[4096];
	ld.param.u32 	%r41, [_Z17mul_kernel_sharediiiPKfS0_Pfi_param_0];
	ld.param.u32 	%r43, [_Z17mul_kernel_sharediiiPKfS0_Pfi_param_2];
	ld.param.u64 	%rd4, [_Z17mul_kernel_sharediiiPKfS0_Pfi_param_3];
	ld.param.u64 	%rd5, [_Z17mul_kernel_sharediiiPKfS0_Pfi_param_4];
	ld.param.u32 	%r44, [_Z17mul_kernel_sharediiiPKfS0_Pfi_param_6];
	cvta.to.global.u64 	%rd1, %rd5;
	cvta.to.global.u64 	%rd2, %rd4;
	mov.u32 	%r1, %tid.x;
	mov.u32 	%r46, %ctaid.x;
	mov.u32 	%r2, %ntid.x;
	mad.lo.s32 	%r3, %r46, %r2, %r1;
	cvt.u16.u32 	%rs1, %r44;
	shl.b32 	%r47, %r1, 2;
	mov.u32 	%r48, _ZZ17mul_kernel_sharediiiPKfS0_PfiE3s_b;
	add.s32 	%r4, %r48, %r47;
	shl.b32 	%r5, %r2, 2;
	mov.b32 	%r110, 0;
$L__BB1_1:
	setp.lt.s32 	%p1, %r41, 1;
	mov.f32 	%f118, 0f00000000;
	@%p1 bra 	$L__BB1_22;
	mov.f32 	%f118, 0f00000000;
	mov.b32 	%r111, 0;
	mov.b16 	%rs15, 0;
	mov.u16 	%rs16, %rs15;
	mov.u32 	%r112, %r111;
$L__BB1_3:
	mov.u32 	%r8, %r112;
	setp.ge.s32 	%p2, %r1, %r44;
	add.s32 	%r112, %r8, %r44;
	min.s32 	%r10, %r41, %r112;
	mul.lo.s32 	%r11, %r44, %r111;
	sub.s32 	%r12, %r10, %r11;
	bar.sync 	0;
	add.s32 	%r51, %r1, %r8;
	setp.ge.s32 	%p3, %r51, %r41;
	or.pred  	%p4, %p2, %p3;
	@%p4 bra 	$L__BB1_6;
	shl.b32 	%r52, %r110, 10;
	or.b32  	%r53, %r1, %r52;
	add.s32 	%r116, %r53, %r8;
	add.s32 	%r115, %r1, %r2;
	add.s32 	%r114, %r115, %r8;
	mov.u32 	%r113, %r4;
$L__BB1_5:
	mul.wide.s32 	%rd6, %r116, 4;
	add.s64 	%rd7, %rd1, %rd6;
	ld.global.f32 	%f19, [%rd7];
	st.shared.f32 	[%r113], %f19;
	setp.lt.s32 	%p5, %r115, %r44;
	setp.lt.s32 	%p6, %r114, %r41;
	and.pred  	%p7, %p5, %p6;
	add.s32 	%r116, %r116, %r2;
	add.s32 	%r115, %r115, %r2;
	add.s32 	%r114, %r114, %r2;
	add.s32 	%r113, %r113, %r5;
	@%p7 bra 	$L__BB1_5;
$L__BB1_6:
	setp.le.u32 	%p8, %r41, %r3;
	bar.sync 	0;
	@%p8 bra 	$L__BB1_21;
	setp.ge.s32 	%p9, %r8, %r10;
	@%p9 bra 	$L__BB1_21;
	sub.s32 	%r54, %r11, %r10;
	setp.gt.u32 	%p10, %r54, -16;
	mov.u32 	%r119, %r8;
	@%p10 bra 	$L__BB1_11;
	and.b32  	%r24, %r12, -16;
	mov.b32 	%r118, 0;
	mov.u32 	%r119, %r8;
$L__BB1_10:
	.pragma "nounroll";
	mad.lo.s32 	%r56, %r119, %r43, %r3;
	mul.wide.u32 	%rd8, %r56, 4;
	add.s64 	%rd9, %rd2, %rd8;
	ld.global.f32 	%f21, [%rd9];
	sub.s32 	%r57, %r119, %r8;
	shl.b32 	%r58, %r57, 2;
	add.s32 	%r60, %r48, %r58;
	ld.shared.f32 	%f22, [%r60];
	fma.rn.f32 	%f23, %f21, %f22, %f118;
	add.s32 	%r61, %r56, %r43;
	mul.wide.u32 	%rd10, %r61, 4;
	add.s64 	%rd11, %rd2, %rd10;
	ld.global.f32 	%f24, [%rd11];
	ld.shared.f32 	%f25, [%r60+4];
	fma.rn.f32 	%f26, %f24, %f25, %f23;
	add.s32 	%r62, %r61, %r43;
	mul.wide.u32 	%rd12, %r62, 4;
	add.s64 	%rd13, %rd2, %rd12;
	ld.global.f32 	%f27, [%rd13];
	ld.shared.f32 	%f28, [%r60+8];
	fma.rn.f32 	%f29, %f27, %f28, %f26;
	add.s32 	%r63, %r62, %r43;
	mul.wide.u32 	%rd14, %r63, 4;
	add.s64 	%rd15, %rd2, %rd14;
	ld.global.f32 	%f30, [%rd15];
	ld.shared.f32 	%f31, [%r60+12];
	fma.rn.f32 	%f32, %f30, %f31, %f29;
	add.s32 	%r64, %r63, %r43;
	mul.wide.u32 	%rd16, %r64, 4;
	add.s64 	%rd17, %rd2, %rd16;
	ld.global.f32 	%f33, [%rd17];
	ld.shared.f32 	%f34, [%r60+16];
	fma.rn.f32 	%f35, %f33, %f34, %f32;
	add.s32 	%r65, %r64, %r43;
	mul.wide.u32 	%rd18, %r65, 4;
	add.s64 	%rd19, %rd2, %rd18;
	ld.global.f32 	%f36, [%rd19];
	ld.shared.f32 	%f37, [%r60+20];
	fma.rn.f32 	%f38, %f36, %f37, %f35;
	add.s32 	%r66, %r65, %r43;
	mul.wide.u32 	%rd20, %r66, 4;
	add.s64 	%rd21, %rd2, %rd20;
	ld.global.f32 	%f39, [%rd21];
	ld.shared.f32 	%f40, [%r60+24];
	fma.rn.f32 	%f41, %f39, %f40, %f38;
	add.s32 	%r67, %r66, %r43;
	mul.wide.u32 	%rd22, %r67, 4;
	add.s64 	%rd23, %rd2, %rd22;
	ld.global.f32 	%f42, [%rd23];
	ld.shared.f32 	%f43, [%r60+28];
	fma.rn.f32 	%f44, %f42, %f43, %f41;
	add.s32 	%r68, %r67, %r43;
	mul.wide.u32 	%rd24, %r68, 4;
	add.s64 	%rd25, %rd2, %rd24;
	ld.global.f32 	%f45, [%rd25];
	ld.shared.f32 	%f46, [%r60+32];
	fma.rn.f32 	%f47, %f45, %f46, %f44;
	add.s32 	%r69, %r68, %r43;
	mul.wide.u32 	%rd26, %r69, 4;
	add.s64 	%rd27, %rd2, %rd26;
	ld.global.f32 	%f48, [%rd27];
	ld.shared.f32 	%f49, [%r60+36];
	fma.rn.f32 	%f50, %f48, %f49, %f47;
	add.s32 	%r70, %r69, %r43;
	mul.wide.u32 	%rd28, %r70, 4;
	add.s64 	%rd29, %rd2, %rd28;
	ld.global.f32 	%f51, [%rd29];
	ld.shared.f32 	%f52, [%r60+40];
	fma.rn.f32 	%f53, %f51, %f52, %f50;
	add.s32 	%r71, %r70, %r43;
	mul.wide.u32 	%rd30, %r71, 4;
	add.s64 	%rd31, %rd2, %rd30;
	ld.global.f32 	%f54, [%rd31];
	ld.shared.f32 	%f55, [%r60+44];
	fma.rn.f32 	%f56, %f54, %f55, %f53;
	add.s32 	%r72, %r71, %r43;
	mul.wide.u32 	%rd32, %r72, 4;
	add.s64 	%rd33, %rd2, %rd32;
	ld.global.f32 	%f57, [%rd33];
	ld.shared.f32 	%f58, [%r60+48];
	fma.rn.f32 	%f59, %f57, %f58, %f56;
	add.s32 	%r73, %r72, %r43;
	mul.wide.u32 	%rd34, %r73, 4;
	add.s64 	%rd35, %rd2, %rd34;
	ld.global.f32 	%f60, [%rd35];
	ld.shared.f32 	%f61, [%r60+52];
	fma.rn.f32 	%f62, %f60, %f61, %f59;
	add.s32 	%r74, %r73, %r43;
	mul.wide.u32 	%rd36, %r74, 4;
	add.s64 	%rd37, %rd2, %rd36;
	ld.global.f32 	%f63, [%rd37];
	ld.shared.f32 	%f64, [%r60+56];
	fma.rn.f32 	%f65, %f63, %f64, %f62;
	add.s32 	%r75, %r74, %r43;
	mul.wide.u32 	%rd38, %r75, 4;
	add.s64 	%rd39, %rd2, %rd38;
	ld.global.f32 	%f66, [%rd39];
	ld.shared.f32 	%f67, [%r60+60];
	fma.rn.f32 	%f118, %f66, %f67, %f65;
	add.s32 	%r119, %r119, 16;
	add.s32 	%r118, %r118, 16;
	setp.ne.s32 	%p11, %r118, %r24;
	@%p11 bra 	$L__BB1_10;
$L__BB1_11:
	and.b32  	%r76, %r12, 15;
	setp.eq.s32 	%p12, %r76, 0;
	@%p12 bra 	$L__BB1_21;
	cvt.u16.u32 	%rs9, %r10;
	mul.lo.s16 	%rs10, %rs16, %rs1;
	sub.s16 	%rs11, %rs9, %rs10;
	cvt.u32.u16 	%r77, %rs11;
	and.b32  	%r30, %r77, 15;
	add.s32 	%r78, %r30, -1;
	setp.lt.u32 	%p13, %r78, 7;
	@%p13 bra 	$L__BB1_14;
	mad.lo.s32 	%r79, %r119, %r43, %r3;
	mul.wide.u32 	%rd40, %r79, 4;
	add.s64 	%rd41, %rd2, %rd40;
	ld.global.f32 	%f69, [%rd41];
	sub.s32 	%r80, %r119, %r8;
	shl.b32 	%r81, %r80, 2;
	add.s32 	%r83, %r48, %r81;
	ld.shared.f32 	%f70, [%r83];
	fma.rn.f32 	%f71, %f69, %f70, %f118;
	add.s32 	%r84, %r79, %r43;
	mul.wide.u32 	%rd42, %r84, 4;
	add.s64 	%rd43, %rd2, %rd42;
	ld.global.f32 	%f72, [%rd43];
	ld.shared.f32 	%f73, [%r83+4];
	fma.rn.f32 	%f74, %f72, %f73, %f71;
	add.s32 	%r85, %r84, %r43;
	mul.wide.u32 	%rd44, %r85, 4;
	add.s64 	%rd45, %rd2, %rd44;
	ld.global.f32 	%f75, [%rd45];
	ld.shared.f32 	%f76, [%r83+8];
	fma.rn.f32 	%f77, %f75, %f76, %f74;
	add.s32 	%r86, %r85, %r43;
	mul.wide.u32 	%rd46, %r86, 4;
	add.s64 	%rd47, %rd2, %rd46;
	ld.global.f32 	%f78, [%rd47];
	ld.shared.f32 	%f79, [%r83+12];
	fma.rn.f32 	%f80, %f78, %f79, %f77;
	add.s32 	%r87, %r86, %r43;
	mul.wide.u32 	%rd48, %r87, 4;
	add.s64 	%rd49, %rd2, %rd48;
	ld.global.f32 	%f81, [%rd49];
	ld.shared.f32 	%f82, [%r83+16];
	fma.rn.f32 	%f83, %f81, %f82, %f80;
	add.s32 	%r88, %r87, %r43;
	mul.wide.u32 	%rd50, %r88, 4;
	add.s64 	%rd51, %rd2, %rd50;
	ld.global.f32 	%f84, [%rd51];
	ld.shared.f32 	%f85, [%r83+20];
	fma.rn.f32 	%f86, %f84, %f85, %f83;
	add.s32 	%r89, %r88, %r43;
	mul.wide.u32 	%rd52, %r89, 4;
	add.s64 	%rd53, %rd2, %rd52;
	ld.global.f32 	%f87, [%rd53];
	ld.shared.f32 	%f88, [%r83+24];
	fma.rn.f32 	%f89, %f87, %f88, %f86;
	add.s32 	%r90, %r89, %r43;
	mul.wide.u32 	%rd54, %r90, 4;
	add.s64 	%rd55, %rd2, %rd54;
	ld.global.f32 	%f90, [%rd55];
	ld.shared.f32 	%f91, [%r83+28];
	fma.rn.f32 	%f118, %f90, %f91, %f89;
	add.s32 	%r119, %r119, 8;
$L__BB1_14:
	and.b32  	%r91, %r30, 7;
	setp.eq.s32 	%p14, %r91, 0;
	@%p14 bra 	$L__BB1_21;
	mul.lo.s16 	%rs13, %rs15, %rs1;
	sub.s16 	%rs14, %rs9, %rs13;
	cvt.u32.u16 	%r92, %rs14;
	and.b32  	%r93, %r92, 7;
	and.b32  	%r33, %r92, 3;
	add.s32 	%r94, %r93, -1;
	setp.lt.u32 	%p15, %r94, 3;
	@%p15 bra 	$L__BB1_17;
	mad.lo.s32 	%r95, %r119, %r43, %r3;
	mul.wide.u32 	%rd56, %r95, 4;
	add.s64 	%rd57, %rd2, %rd56;
	ld.global.f32 	%f93, [%rd57];
	sub.s32 	%r96, %r119, %r8;
	shl.b32 	%r97, %r96, 2;
	add.s32 	%r99, %r48, %r97;
	ld.shared.f32 	%f94, [%r99];
	fma.rn.f32 	%f95, %f93, %f94, %f118;
	add.s32 	%r100, %r95, %r43;
	mul.wide.u32 	%rd58, %r100, 4;
	add.s64 	%rd59, %rd2, %rd58;
	ld.global.f32 	%f96, [%rd59];
	ld.shared.f32 	%f97, [%r99+4];
	fma.rn.f32 	%f98, %f96, %f97, %f95;
	add.s32 	%r101, %r100, %r43;
	mul.wide.u32 	%rd60, %r101, 4;
	add.s64 	%rd61, %rd2, %rd60;
	ld.global.f32 	%f99, [%rd61];
	ld.shared.f32 	%f100, [%r99+8];
	fma.rn.f32 	%f101, %f99, %f100, %f98;
	add.s32 	%r102, %r101, %r43;
	mul.wide.u32 	%rd62, %r102, 4;
	add.s64 	%rd63, %rd2, %rd62;
	ld.global.f32 	%f102, [%rd63];
	ld.shared.f32 	%f103, [%r99+12];
	fma.rn.f32 	%f118, %f102, %f103, %f101;
	add.s32 	%r119, %r119, 4;
$L__BB1_17:
	setp.eq.s32 	%p16, %r33, 0;
	@%p16 bra 	$L__BB1_21;
	mad.lo.s32 	%r36, %r119, %r43, %r3;
	mul.wide.u32 	%rd64, %r36, 4;
	add.s64 	%rd65, %rd2, %rd64;
	ld.global.f32 	%f104, [%rd65];
	sub.s32 	%r103, %r119, %r8;
	shl.b32 	%r104, %r103, 2;
	add.s32 	%r37, %r48, %r104;
	ld.shared.f32 	%f105, [%r37];
	fma.rn.f32 	%f118, %f104, %f105, %f118;
	setp.eq.s32 	%p17, %r33, 1;
	@%p17 bra 	$L__BB1_21;
	add.s32 	%r38, %r36, %r43;
	mul.wide.u32 	%rd66, %r38, 4;
	add.s64 	%rd67, %rd2, %rd66;
	ld.global.f32 	%f106, [%rd67];
	ld.shared.f32 	%f107, [%r37+4];
	fma.rn.f32 	%f118, %f106, %f107, %f118;
	setp.eq.s32 	%p18, %r33, 2;
	@%p18 bra 	$L__BB1_21;
	add.s32 	%r106, %r38, %r43;
	mul.wide.u32 	%rd68, %r106, 4;
	add.s64 	%rd69, %rd2, %rd68;
	ld.global.f32 	%f108, [%rd69];
	ld.shared.f32 	%f109, [%r37+8];
	fma.rn.f32 	%f118, %f108, %f109, %f118;
$L__BB1_21:
	setp.lt.s32 	%p19, %r112, %r41;
	add.s32 	%r111, %r111, 1;
	add.s16 	%rs16, %rs16, 1;
	add.s16 	%rs15, %rs15, 1;
	@%p19 bra 	$L__BB1_3;
$L__BB1_22:
	ld.param.u32 	%r109, [_Z17mul_kernel_sharediiiPKfS0_Pfi_param_1];
	setp.ge.u32 	%p20, %r3, %r109;
	@%p20 bra 	$L__BB1_24;
	ld.param.u64 	%rd73, [_Z17mul_kernel_sharediiiPKfS0_Pfi_param_5];
	shl.b32 	%r107, %r110, 10;
	add.s32 	%r108, %r107, %r3;
	cvta.to.global.u64 	%rd70, %rd73;
	mul.wide.u32 	%rd71, %r108, 4;
	add.s64 	%rd72, %rd70, %rd71;
	st.global.f32 	[%rd72], %f118;
$L__BB1_24:
	bar.sync 	0;
	add.s32 	%r110, %r110, 1;
	setp.ne.s32 	%p21, %r110, 100;
	@%p21 bra 	$L__BB1_1;
	ret;

}
.entry _Z21mul_kernel_shared_csriiiPKiPKfS2_Pfi(
	.param .u32 _Z21mul_kernel_shared_csriiiPKiPKfS2_Pfi_param_0,
	.param .u32 _Z21mul_kernel_shared_csriiiPKiPKfS2_Pfi_param_1,
	.param .u32 _Z21mul_kernel_shared_csriiiPKiPKfS2_Pfi_param_2,
	.param .u64 .ptr .align 1 _Z21mul_kernel_shared_csriiiPKiPKfS2_Pfi_param_3,
	.param .u64 .ptr .align 1 _Z21mul_kernel_shared_csriiiPKiPKfS2_Pfi_param_4,
	.param .u64 .ptr .align 1 _Z21mul_kernel_shared_csriiiPKiPKfS2_Pfi_param_5,
	.param .u64 .ptr .align 1 _Z21mul_kernel_shared_csriiiPKiPKfS2_Pfi_param_6,
	.param .u32 _Z21mul_kernel_shared_csriiiPKiPKfS2_Pfi_param_7
)
{
	.reg .pred 	%p<12>;
	.reg .b32 	%r<111>;
	.reg .b32 	%f<53>;
	.reg .b64 	%rd<61>;
	// demoted variable
	.shared .align 4 .b8 _ZZ21mul_kernel_shared_csriiiPKiPKfS2_PfiE3s_b[4096];
	ld.param.u32 	%r24, [_Z21mul_kernel_shared_csriiiPKiPKfS2_Pfi_param_0];
	ld.param.u32 	%r25, [_Z21mul_kernel_shared_csriiiPKiPKfS2_Pfi_param_1];
	ld.param.u64 	%rd5, [_Z21mul_kernel_shared_csriiiPKiPKfS2_Pfi_param_3];
	ld.param.u64 	%rd6, [_Z21mul_kernel_shared_csriiiPKiPKfS2_Pfi_param_4];
	ld.param.u64 	%rd7, [_Z21mul_kernel_shared_csriiiPKiPKfS2_Pfi_param_5];
	ld.param.u64 	%rd8, [_Z21mul_kernel_shared_csriiiPKiPKfS2_Pfi_param_6];
	ld.param.u32 	%r26, [_Z21mul_kernel_shared_csriiiPKiPKfS2_Pfi_param_7];
	cvta.to.global.u64 	%rd1, %rd7;
	cvta.to.global.u64 	%rd2, %rd5;
	cvta.to.global.u64 	%rd3, %rd6;
	cvta.to.global.u64 	%rd4, %rd8;
	mov.u32 	%r1, %tid.x;
	mov.u32 	%r28, %ctaid.x;
	mov.u32 	%r2, %ntid.x;
	mad.lo.s32 	%r3, %r28, %r2, %r1;
	add.s32 	%r4, %r1, %r2;
	shl.b32 	%r29, %r1, 2;
	mov.u32 	%r30, _ZZ21mul_kernel_shared_csriiiPKiPKfS2_PfiE3s_b;
	add.s32 	%r5, %r30, %r29;
	shl.b32 	%r6, %r2, 2;
	mov.b32 	%r104, 0;
$L__BB2_1:
	setp.lt.s32 	%p1, %r24, 1;
	@%p1 bra 	$L__BB2_7;
	shl.b32 	%r32, %r104, 10;
	or.b32  	%r8, %r1, %r32;
	mov.b32 	%r105, 0;
$L__BB2_3:
	setp.ge.s32 	%p2, %r1, %r26;
	add.s32 	%r34, %r1, %r105;
	setp.ge.s32 	%p3, %r34, %r24;
	or.pred  	%p4, %p2, %p3;
	@%p4 bra 	$L__BB2_6;
	add.s32 	%r109, %r8, %r105;
	add.s32 	%r107, %r4, %r105;
	mov.u32 	%r106, %r5;
	mov.u32 	%r108, %r4;
$L__BB2_5:
	mul.wide.s32 	%rd9, %r109, 4;
	add.s64 	%rd10, %rd1, %rd9;
	ld.global.f32 	%f3, [%rd10];
	st.shared.f32 	[%r106], %f3;
	setp.lt.s32 	%p5, %r108, %r26;
	setp.lt.s32 	%p6, %r107, %r24;
	and.pred  	%p7, %p5, %p6;
	add.s32 	%r109, %r109, %r2;
	add.s32 	%r108, %r108, %r2;
	add.s32 	%r107, %r107, %r2;
	add.s32 	%r106, %r106, %r6;
	@%p7 bra 	$L__BB2_5;
$L__BB2_6:
	bar.sync 	0;
	add.s32 	%r105, %r105, %r26;
	setp.lt.s32 	%p8, %r105, %r24;
	@%p8 bra 	$L__BB2_3;
$L__BB2_7:
	mov.f32 	%f52, 0f00000000;
	mov.b32 	%r110, 0;
$L__BB2_8:
	shl.b32 	%r36, %r110, 10;
	add.s32 	%r37, %r36, %r3;
	mul.wide.u32 	%rd11, %r37, 4;
	add.s64 	%rd12, %rd3, %rd11;
	ld.global.f32 	%f5, [%rd12];
	add.s64 	%rd13, %rd2, %rd11;
	ld.global.u32 	%r38, [%rd13];
	shl.b32 	%r39, %r38, 2;
	add.s32 	%r41, %r30, %r39;
	ld.shared.f32 	%f6, [%r41];
	fma.rn.f32 	%f7, %f5, %f6, %f52;
	add.s32 	%r42, %r37, 1024;
	mul.wide.u32 	%rd14, %r42, 4;
	add.s64 	%rd15, %rd3, %rd14;
	ld.global.f32 	%f8, [%rd15];
	add.s64 	%rd16, %rd2, %rd14;
	ld.global.u32 	%r43, [%rd16];
	shl.b32 	%r44, %r43, 2;
	add.s32 	%r45, %r30, %r44;
	ld.shared.f32 	%f9, [%r45];
	fma.rn.f32 	%f10, %f8, %f9, %f7;
	add.s32 	%r46, %r37, 2048;
	mul.wide.u32 	%rd17, %r46, 4;
	add.s64 	%rd18, %rd3, %rd17;
	ld.global.f32 	%f11, [%rd18];
	add.s64 	%rd19, %rd2, %rd17;
	ld.global.u32 	%r47, [%rd19];
	shl.b32 	%r48, %r47, 2;
	add.s32 	%r49, %r30, %r48;
	ld.shared.f32 	%f12, [%r49];
	fma.rn.f32 	%f13, %f11, %f12, %f10;
	add.s32 	%r50, %r37, 3072;
	mul.wide.u32 	%rd20, %r50, 4;
	add.s64 	%rd21, %rd3, %rd20;
	ld.global.f32 	%f14, [%rd21];
	add.s64 	%rd22, %rd2, %rd20;
	ld.global.u32 	%r51, [%rd22];
	shl.b32 	%r52, %r51, 2;
	add.s32 	%r53, %r30, %r52;
	ld.shared.f32 	%f15, [%r53];
	fma.rn.f32 	%f16, %f14, %f15, %f13;
	add.s32 	%r54, %r37, 4096;
	mul.wide.u32 	%rd23, %r54, 4;
	add.s64 	%rd24, %rd3, %rd23;
	ld.global.f32 	%f17, [%rd24];
	add.s64 	%rd25, %rd2, %rd23;
	ld.global.u32 	%r55, [%rd25];
	shl.b32 	%r56, %r55, 2;
	add.s32 	%r57, %r30, %r56;
	ld.shared.f32 	%f18, [%r57];
	fma.rn.f32 	%f19, %f17, %f18, %f16;
	add.s32 	%r58, %r37, 5120;
	mul.wide.u32 	%rd26, %r58, 4;
	add.s64 	%rd27, %rd3, %rd26;
	ld.global.f32 	%f20, [%rd27];
	add.s64 	%rd28, %rd2, %rd26;
	ld.global.u32 	%r59, [%rd28];
	shl.b32 	%r60, %r59, 2;
	add.s32 	%r61, %r30, %r60;
	ld.shared.f32 	%f21, [%r61];
	fma.rn.f32 	%f22, %f20, %f21, %f19;
	add.s32 	%r62, %r37, 6144;
	mul.wide.u32 	%rd29, %r62, 4;
	add.s64 	%rd30, %rd3, %rd29;
	ld.global.f32 	%f23, [%rd30];
	add.s64 	%rd31, %rd2, %rd29;
	ld.global.u32 	%r63, [%rd31];
	shl.b32 	%r64, %r63, 2;
	add.s32 	%r65, %r30, %r64;
	ld.shared.f32 	%f24, [%r65];
	fma.rn.f32 	%f25, %f23, %f24, %f22;
	add.s32 	%r66, %r37, 7168;
	mul.wide.u32 	%rd32, %r66, 4;
	add.s64 	%rd33, %rd3, %rd32;
	ld.global.f32 	%f26, [%rd33];
	add.s64 	%rd34, %rd2, %rd32;
	ld.global.u32 	%r67, [%rd34];
	shl.b32 	%r68, %r67, 2;
	add.s32 	%r69, %r30, %r68;
	ld.shared.f32 	%f27, [%r69];
	fma.rn.f32 	%f28, %f26, %f27, %f25;
	add.s32 	%r70, %r37, 8192;
	mul.wide.u32 	%rd35, %r70, 4;
	add.s64 	%rd36, %rd3, %rd35;
	ld.global.f32 	%f29, [%rd36];
	add.s64 	%rd37, %rd2, %rd35;
	ld.global.u32 	%r71, [%rd37];
	shl.b32 	%r72, %r71, 2;
	add.s32 	%r73, %r30, %r72;
	ld.shared.f32 	%f30, [%r73];
	fma.rn.f32 	%f31, %f29, %f30, %f28;
	add.s32 	%r74, %r37, 9216;
	mul.wide.u32 	%rd38, %r74, 4;
	add.s64 	%rd39, %rd3, %rd38;
	ld.global.f32 	%f32, [%rd39];
	add.s64 	%rd40, %rd2, %rd38;
	ld.global.u32 	%r75, [%rd40];
	shl.b32 	%r76, %r75, 2;
	add.s32 	%r77, %r30, %r76;
	ld.shared.f32 	%f33, [%r77];
	fma.rn.f32 	%f34, %f32, %f33, %f31;
	add.s32 	%r78, %r37, 10240;
	mul.wide.u32 	%rd41, %r78, 4;
	add.s64 	%rd42, %rd3, %rd41;
	ld.global.f32 	%f35, [%rd42];
	add.s64 	%rd43, %rd2, %rd41;
	ld.global.u32 	%r79, [%rd43];
	shl.b32 	%r80, %r79, 2;
	add.s32 	%r81, %r30, %r80;
	ld.shared.f32 	%f36, [%r81];
	fma.rn.f32 	%f37, %f35, %f36, %f34;
	add.s32 	%r82, %r37, 11264;
	mul.wide.u32 	%rd44, %r82, 4;
	add.s64 	%rd45, %rd3, %rd44;
	ld.global.f32 	%f38, [%rd45];
	add.s64 	%rd46, %rd2, %rd44;
	ld.global.u32 	%r83, [%rd46];
	shl.b32 	%r84, %r83, 2;
	add.s32 	%r85, %r30, %r84;
	ld.shared.f32 	%f39, [%r85];
	fma.rn.f32 	%f40, %f38, %f39, %f37;
	add.s32 	%r86, %r37, 12288;
	mul.wide.u32 	%rd47, %r86, 4;
	add.s64 	%rd48, %rd3, %rd47;
	ld.global.f32 	%f41, [%rd48];
	add.s64 	%rd49, %rd2, %rd47;
	ld.global.u32 	%r87, [%rd49];
	shl.b32 	%r88, %r87, 2;
	add.s32 	%r89, %r30, %r88;
	ld.shared.f32 	%f42, [%r89];
	fma.rn.f32 	%f43, %f41, %f42, %f40;
	add.s32 	%r90, %r37, 13312;
	mul.wide.u32 	%rd50, %r90, 4;
	add.s64 	%rd51, %rd3, %rd50;
	ld.global.f32 	%f44, [%rd51];
	add.s64 	%rd52, %rd2, %rd50;
	ld.global.u32 	%r91, [%rd52];
	shl.b32 	%r92, %r91, 2;
	add.s32 	%r93, %r30, %r92;
	ld.shared.f32 	%f45, [%r93];
	fma.rn.f32 	%f46, %f44, %f45, %f43;
	add.s32 	%r94, %r37, 14336;
	mul.wide.u32 	%rd53, %r94, 4;
	add.s64 	%rd54, %rd3, %rd53;
	ld.global.f32 	%f47, [%rd54];
	add.s64 	%rd55, %rd2, %rd53;
	ld.global.u32 	%r95, [%rd55];
	shl.b32 	%r96, %r95, 2;
	add.s32 	%r97, %r30, %r96;
	ld.shared.f32 	%f48, [%r97];
	fma.rn.f32 	%f49, %f47, %f48, %f46;
	add.s32 	%r98, %r37, 15360;
	mul.wide.u32 	%rd56, %r98, 4;
	add.s64 	%rd57, %rd3, %rd56;
	ld.global.f32 	%f50, [%rd57];
	add.s64 	%rd58, %rd2, %rd56;
	ld.global.u32 	%r99, [%rd58];
	shl.b32 	%r100, %r99, 2;
	add.s32 	%r101, %r30, %r100;
	ld.shared.f32 	%f51, [%r101];
	fma.rn.f32 	%f52, %f50, %f51, %f49;
	add.s32 	%r110, %r110, 16;
	setp.ne.s32 	%p9, %r110, 1024;
	@%p9 bra 	$L__BB2_8;
	setp.ge.u32 	%p10, %r3, %r25;
	@%p10 bra 	$L__BB2_11;
	shl.b32 	%r102, %r104, 10;
	add.s32 	%r103, %r102, %r3;
	mul.wide.u32 	%rd59, %r103, 4;
	add.s64 	%rd60, %rd4, %rd59;
	st.global.f32 	[%rd60], %f52;
$L__BB2_11:
	bar.sync 	0;
	add.s32 	%r104, %r104, 1;
	setp.ne.s32 	%p11, %r104, 100;
	@%p11 bra 	$L__BB2_1;
	ret;

}
.entry _Z25mul_kernel_shared_csr_regiiiPKiPKfS2_Pfi(
	.param .u32 _Z25mul_kernel_shared_csr_regiiiPKiPKfS2_Pfi_param_0,
	.param .u32 _Z25mul_kernel_shared_csr_regiiiPKiPKfS2_Pfi_param_1,
	.param .u32 _Z25mul_kernel_shared_csr_regiiiPKiPKfS2_Pfi_param_2,
	.param .u64 .ptr .align 1 _Z25mul_kernel_shared_csr_regiiiPKiPKfS2_Pfi_param_3,
	.param .u64 .ptr .align 1 _Z25mul_kernel_shared_csr_regiiiPKiPKfS2_Pfi_param_4,
	.param .u64 .ptr .align 1 _Z25mul_kernel_shared_csr_regiiiPKiPKfS2_Pfi_param_5,
	.param .u64 .ptr .align 1 _Z25mul_kernel_shared_csr_regiiiPKiPKfS2_Pfi_param_6,
	.param .u32 _Z25mul_kernel_shared_csr_regiiiPKiPKfS2_Pfi_param_7
)
{
	.local .align 16 .b8 	__local_depot3[8192];
	.reg .b64 	%SP;
	.reg .b64 	%SPL;
	.reg .pred 	%p<13>;
	.reg .b32 	%r<132>;
	.reg .b32 	%f<69>;
	.reg .b64 	%rd<74>;
	// demoted variable
	.shared .align 4 .b8 _ZZ25mul_kernel_shared_csr_regiiiPKiPKfS2_PfiE3s_b[4096];
	mov.u64 	%SPL, __local_depot3;
	ld.param.u32 	%r26, [_Z25mul_kernel_shared_csr_regiiiPKiPKfS2_Pfi_param_0];
	ld.param.u64 	%rd9, [_Z25mul_kernel_shared_csr_regiiiPKiPKfS2_Pfi_param_3];
	ld.param.u32 	%r28, [_Z25mul_kernel_shared_csr_regiiiPKiPKfS2_Pfi_param_7];
	cvta.to.global.u64 	%rd1, %rd9;
	add.u64 	%rd2, %SPL, 0;
	add.u64 	%rd3, %SPL, 4096;
	mov.u32 	%r1, %tid.x;
	mov.u32 	%r30, %ctaid.x;
	mov.u32 	%r2, %ntid.x;
	mad.lo.s32 	%r3, %r30, %r2, %r1;
	mov.b32 	%r124, 0;
$L__BB3_1:
	ld.param.u64 	%rd71, [_Z25mul_kernel_shared_csr_regiiiPKiPKfS2_Pfi_param_4];
	shl.b32 	%r31, %r124, 10;
	add.s32 	%r32, %r31, %r3;
	cvta.to.global.u64 	%rd12, %rd71;
	mul.wide.u32 	%rd13, %r32, 4;
	add.s64 	%rd14, %rd12, %rd13;
	ld.global.f32 	%f3, [%rd14];
	mul.wide.u32 	%rd15, %r124, 4;
	add.s64 	%rd16, %rd2, %rd15;
	add.s64 	%rd17, %rd1, %rd13;
	ld.global.u32 	%r33, [%rd17];
	add.s64 	%rd18, %rd3, %rd15;
	add.s32 	%r34, %r32, 1024;
	mul.wide.u32 	%rd19, %r34, 4;
	add.s64 	%rd20, %rd12, %rd19;
	ld.global.f32 	%f4, [%rd20];
	add.s64 	%rd21, %rd1, %rd19;
	ld.global.u32 	%r35, [%rd21];
	add.s32 	%r36, %r32, 2048;
	mul.wide.u32 	%rd22, %r36, 4;
	add.s64 	%rd23, %rd12, %rd22;
	ld.global.f32 	%f5, [%rd23];
	add.s64 	%rd24, %rd1, %rd22;
	ld.global.u32 	%r37, [%rd24];
	add.s32 	%r38, %r32, 3072;
	mul.wide.u32 	%rd25, %r38, 4;
	add.s64 	%rd26, %rd12, %rd25;
	ld.global.f32 	%f6, [%rd26];
	st.local.v4.f32 	[%rd16], {%f3, %f4, %f5, %f6};
	add.s64 	%rd27, %rd1, %rd25;
	ld.global.u32 	%r39, [%rd27];
	st.local.v4.u32 	[%rd18], {%r33, %r35, %r37, %r39};
	add.s32 	%r40, %r32, 4096;
	mul.wide.u32 	%rd28, %r40, 4;
	add.s64 	%rd29, %rd12, %rd28;
	ld.global.f32 	%f7, [%rd29];
	add.s64 	%rd30, %rd1, %rd28;
	ld.global.u32 	%r41, [%rd30];
	add.s32 	%r42, %r32, 5120;
	mul.wide.u32 	%rd31, %r42, 4;
	add.s64 	%rd32, %rd12, %rd31;
	ld.global.f32 	%f8, [%rd32];
	add.s64 	%rd33, %rd1, %rd31;
	ld.global.u32 	%r43, [%rd33];
	add.s32 	%r44, %r32, 6144;
	mul.wide.u32 	%rd34, %r44, 4;
	add.s64 	%rd35, %rd12, %rd34;
	ld.global.f32 	%f9, [%rd35];
	add.s64 	%rd36, %rd1, %rd34;
	ld.global.u32 	%r45, [%rd36];
	add.s32 	%r46, %r32, 7168;
	mul.wide.u32 	%rd37, %r46, 4;
	add.s64 	%rd38, %rd12, %rd37;
	ld.global.f32 	%f10, [%rd38];
	st.local.v4.f32 	[%rd16+16], {%f7, %f8, %f9, %f10};
	add.s64 	%rd39, %rd1, %rd37;
	ld.global.u32 	%r47, [%rd39];
	st.local.v4.u32 	[%rd18+16], {%r41, %r43, %r45, %r47};
	add.s32 	%r48, %r32, 8192;
	mul.wide.u32 	%rd40, %r48, 4;
	add.s64 	%rd41, %rd12, %rd40;
	ld.global.f32 	%f11, [%rd41];
	add.s64 	%rd42, %rd1, %rd40;
	ld.global.u32 	%r49, [%rd42];
	add.s32 	%r50, %r32, 9216;
	mul.wide.u32 	%rd43, %r50, 4;
	add.s64 	%rd44, %rd12, %rd43;
	ld.global.f32 	%f12, [%rd44];
	add.s64 	%rd45, %rd1, %rd43;
	ld.global.u32 	%r51, [%rd45];
	add.s32 	%r52, %r32, 10240;
	mul.wide.u32 	%rd46, %r52, 4;
	add.s64 	%rd47, %rd12, %rd46;
	ld.global.f32 	%f13, [%rd47];
	add.s64 	%rd48, %rd1, %rd46;
	ld.global.u32 	%r53, [%rd48];
	add.s32 	%r54, %r32, 11264;
	mul.wide.u32 	%rd49, %r54, 4;
	add.s64 	%rd50, %rd12, %rd49;
	ld.global.f32 	%f14, [%rd50];
	st.local.v4.f32 	[%rd16+32], {%f11, %f12, %f13, %f14};
	add.s64 	%rd51, %rd1, %rd49;
	ld.global.u32 	%r55, [%rd51];
	st.local.v4.u32 	[%rd18+32], {%r49, %r51, %r53, %r55};
	add.s32 	%r56, %r32, 12288;
	mul.wide.u32 	%rd52, %r56, 4;
	add.s64 	%rd53, %rd12, %rd52;
	ld.global.f32 	%f15, [%rd53];
	add.s64 	%rd54, %rd1, %rd52;
	ld.global.u32 	%r57, [%rd54];
	add.s32 	%r58, %r32, 13312;
	mul.wide.u32 	%rd55, %r58, 4;
	add.s64 	%rd56, %rd12, %rd55;
	ld.global.f32 	%f16, [%rd56];
	add.s64 	%rd57, %rd1, %rd55;
	ld.global.u32 	%r59, [%rd57];
	add.s32 	%r60, %r32, 14336;
	mul.wide.u32 	%rd58, %r60, 4;
	add.s64 	%rd59, %rd12, %rd58;
	ld.global.f32 	%f17, [%rd59];
	add.s64 	%rd60, %rd1, %rd58;
	ld.global.u32 	%r61, [%rd60];
	add.s32 	%r62, %r32, 15360;
	mul.wide.u32 	%rd61, %r62, 4;
	add.s64 	%rd62, %rd12, %rd61;
	ld.global.f32 	%f18, [%rd62];
	st.local.v4.f32 	[%rd16+48], {%f15, %f16, %f17, %f18};
	add.s64 	%rd63, %rd1, %rd61;
	ld.global.u32 	%r63, [%rd63];
	st.local.v4.u32 	[%rd18+48], {%r57, %r59, %r61, %r63};
	add.s32 	%r124, %r124, 16;
	setp.ne.s32 	%p1, %r124, 1024;
	@%p1 bra 	$L__BB3_1;
	ld.param.u64 	%rd73, [_Z25mul_kernel_shared_csr_regiiiPKiPKfS2_Pfi_param_6];
	ld.param.u64 	%rd72, [_Z25mul_kernel_shared_csr_regiiiPKiPKfS2_Pfi_param_5];
	shl.b32 	%r65, %r1, 2;
	mov.u32 	%r66, _ZZ25mul_kernel_shared_csr_regiiiPKiPKfS2_PfiE3s_b;
	add.s32 	%r6, %r66, %r65;
	shl.b32 	%r7, %r2, 2;
	cvta.to.global.u64 	%rd4, %rd73;
	cvta.to.global.u64 	%rd5, %rd72;
	mov.b32 	%r125, 0;
$L__BB3_3:
	setp.lt.s32 	%p2, %r26, 1;
	@%p2 bra 	$L__BB3_9;
	shl.b32 	%r68, %r125, 10;
	or.b32  	%r9, %r1, %r68;
	mov.b32 	%r126, 0;
$L__BB3_5:
	setp.ge.s32 	%p3, %r1, %r28;
	add.s32 	%r70, %r1, %r126;
	setp.ge.s32 	%p4, %r70, %r26;
	or.pred  	%p5, %p3, %p4;
	@%p5 bra 	$L__BB3_8;
	add.s32 	%r130, %r9, %r126;
	add.s32 	%r129, %r1, %r2;
	add.s32 	%r128, %r129, %r126;
	mov.u32 	%r127, %r6;
$L__BB3_7:
	mul.wide.s32 	%rd64, %r130, 4;
	add.s64 	%rd65, %rd5, %rd64;
	ld.global.f32 	%f19, [%rd65];
	st.shared.f32 	[%r127], %f19;
	setp.lt.s32 	%p6, %r129, %r28;
	setp.lt.s32 	%p7, %r128, %r26;
	and.pred  	%p8, %p6, %p7;
	add.s32 	%r130, %r130, %r2;
	add.s32 	%r129, %r129, %r2;
	add.s32 	%r128, %r128, %r2;
	add.s32 	%r127, %r127, %r7;
	@%p8 bra 	$L__BB3_7;
$L__BB3_8:
	bar.sync 	0;
	add.s32 	%r126, %r126, %r28;
	setp.lt.s32 	%p9, %r126, %r26;
	@%p9 bra 	$L__BB3_5;
$L__BB3_9:
	mov.f32 	%f68, 0f00000000;
	mov.b32 	%r131, 0;
$L__BB3_10:
	mul.wide.u32 	%rd66, %r131, 4;
	add.s64 	%rd67, %rd2, %rd66;
	ld.local.v4.f32 	{%f21, %f22, %f23, %f24}, [%rd67];
	add.s64 	%rd68, %rd3, %rd66;
	ld.local.v4.u32 	{%r72, %r73, %r74, %r75}, [%rd68];
	shl.b32 	%r76, %r72, 2;
	mov.u32 	%r77, _ZZ25mul_kernel_shared_csr_regiiiPKiPKfS2_PfiE3s_b;
	add.s32 	%r78, %r77, %r76;
	ld.shared.f32 	%f25, [%r78];
	fma.rn.f32 	%f26, %f21, %f25, %f68;
	shl.b32 	%r79, %r73, 2;
	add.s32 	%r80, %r77, %r79;
	ld.shared.f32 	%f27, [%r80];
	fma.rn.f32 	%f28, %f22, %f27, %f26;
	shl.b32 	%r81, %r74, 2;
	add.s32 	%r82, %r77, %r81;
	ld.shared.f32 	%f29, [%r82];
	fma.rn.f32 	%f30, %f23, %f29, %f28;
	shl.b32 	%r83, %r75, 2;
	add.s32 	%r84, %r77, %r83;
	ld.shared.f32 	%f31, [%r84];
	fma.rn.f32 	%f32, %f24, %f31, %f30;
	ld.local.v4.f32 	{%f33, %f34, %f35, %f36}, [%rd67+16];
	ld.local.v4.u32 	{%r85, %r86, %r87, %r88}, [%rd68+16];
	shl.b32 	%r89, %r85, 2;
	add.s32 	%r90, %r77, %r89;
	ld.shared.f32 	%f37, [%r90];
	fma.rn.f32 	%f38, %f33, %f37, %f32;
	shl.b32 	%r91, %r86, 2;
	add.s32 	%r92, %r77, %r91;
	ld.shared.f32 	%f39, [%r92];
	fma.rn.f32 	%f40, %f34, %f39, %f38;
	shl.b32 	%r93, %r87, 2;
	add.s32 	%r94, %r77, %r93;
	ld.shared.f32 	%f41, [%r94];
	fma.rn.f32 	%f42, %f35, %f41, %f40;
	shl.b32 	%r95, %r88, 2;
	add.s32 	%r96, %r77, %r95;
	ld.shared.f32 	%f43, [%r96];
	fma.rn.f32 	%f44, %f36, %f43, %f42;
	ld.local.v4.f32 	{%f45, %f46, %f47, %f48}, [%rd67+32];
	ld.local.v4.u32 	{%r97, %r98, %r99, %r100}, [%rd68+32];
	shl.b32 	%r101, %r97, 2;
	add.s32 	%r102, %r77, %r101;
	ld.shared.f32 	%f49, [%r102];
	fma.rn.f32 	%f50, %f45, %f49, %f44;
	shl.b32 	%r103, %r98, 2;
	add.s32 	%r104, %r77, %r103;
	ld.shared.f32 	%f51, [%r104];
	fma.rn.f32 	%f52, %f46, %f51, %f50;
	shl.b32 	%r105, %r99, 2;
	add.s32 	%r106, %r77, %r105;
	ld.shared.f32 	%f53, [%r106];
	fma.rn.f32 	%f54, %f47, %f53, %f52;
	shl.b32 	%r107, %r100, 2;
	add.s32 	%r108, %r77, %r107;
	ld.shared.f32 	%f55, [%r108];
	fma.rn.f32 	%f56, %f48, %f55, %f54;
	ld.local.v4.f32 	{%f57, %f58, %f59, %f60}, [%rd67+48];
	ld.local.v4.u32 	{%r109, %r110, %r111, %r112}, [%rd68+48];
	shl.b32 	%r113, %r109, 2;
	add.s32 	%r114, %r77, %r113;
	ld.shared.f32 	%f61, [%r114];
	fma.rn.f32 	%f62, %f57, %f61, %f56;
	shl.b32 	%r115, %r110, 2;
	add.s32 	%r116, %r77, %r115;
	ld.shared.f32 	%f63, [%r116];
	fma.rn.f32 	%f64, %f58, %f63, %f62;
	shl.b32 	%r117, %r111, 2;
	add.s32 	%r118, %r77, %r117;
	ld.shared.f32 	%f65, [%r118];
	fma.rn.f32 	%f66, %f59, %f65, %f64;
	shl.b32 	%r119, %r112, 2;
	add.s32 	%r120, %r77, %r119;
	ld.shared.f32 	%f67, [%r120];
	fma.rn.f32 	%f68, %f60, %f67, %f66;
	add.s32 	%r131, %r131, 16;
	setp.ne.s32 	%p10, %r131, 1024;
	@%p10 bra 	$L__BB3_10;
	ld.param.u32 	%r123, [_Z25mul_kernel_shared_csr_regiiiPKiPKfS2_Pfi_param_1];
	setp.ge.u32 	%p11, %r3, %r123;
	@%p11 bra 	$L__BB3_13;
	shl.b32 	%r121, %r125, 10;
	add.s32 	%r122, %r121, %r3;
	mul.wide.u32 	%rd69, %r122, 4;
	add.s64 	%rd70, %rd4, %rd69;
	st.global.f32 	[%rd70], %f68;
$L__BB3_13:
	bar.sync 	0;
	add.s32 	%r125, %r125, 1;
	setp.ne.s32 	%p12, %r125, 100;
	@%p12 bra 	$L__BB3_3;
	ret;

}


// ===== COMPILED SASS (sm_100) =====

	.target	sm_100

	.elftype	@"ET_EXEC"


//--------------------- .note.nv.tkinfo           --------------------------
	.section	.note.nv.tkinfo,"",@"SHT_NOTE"
	.sectionflags	@"SHF_NOTE_NV_TKINFO"
	.tkinfo
        /*0018*/ 	.word	0x00000002
        /*0030*/ 	.string	""
        /*0030*/ 	.string	"ptxas"
        /*0030*/ 	.string	"Cuda compilation tools, release 13.0, V13.0.88"
        /*0030*/ 	.string	"Build cuda_13.0.r13.0/compiler.36424714_0"
        /*0030*/ 	.string	"-arch sm_100 -m 64 "



//--------------------- .note.nv.cuinfo           --------------------------
	.section	.note.nv.cuinfo,"",@"SHT_NOTE"
	.sectionflags	@"SHF_NOTE_NV_CUINFO"
        /*0018*/ 	.short	0x0002
        /*001a*/ 	.short	0x0064
        /*001c*/ 	.short	0x0082
	.zero		2


//--------------------- .nv.info                  --------------------------
	.section	.nv.info,"",@"SHT_CUDA_INFO"
	.align	4


	//----- nvinfo : EIATTR_REGCOUNT
	.align		4
        /*0000*/ 	.byte	0x04, 0x2f
        /*0002*/ 	.short	(.L_1 - .L_0)
	.align		4
.L_0:
        /*0004*/ 	.word	index@(_Z10mul_kerneliiiPKfS0_Pf)
        /*0008*/ 	.word	0x00000020


	//----- nvinfo : EIATTR_FRAME_SIZE
	.align		4
.L_1:
        /*000c*/ 	.byte	0x04, 0x11
        /*000e*/ 	.short	(.L_3 - .L_2)
	.align		4
.L_2:
        /*0010*/ 	.word	index@(_Z10mul_kerneliiiPKfS0_Pf)
        /*0014*/ 	.word	0x00000000


	//----- nvinfo : EIATTR_REGCOUNT
	.align		4
.L_3:
        /*0018*/ 	.byte	0x04, 0x2f
        /*001a*/ 	.short	(.L_5 - .L_4)
	.align		4
.L_4:
        /*001c*/ 	.word	index@(_Z17mul_kernel_sharediiiPKfS0_Pfi)
        /*0020*/ 	.word	0x00000020


	//----- nvinfo : EIATTR_FRAME_SIZE
	.align		4
.L_5:
        /*0024*/ 	.byte	0x04, 0x11
        /*0026*/ 	.short	(.L_7 - .L_6)
	.align		4
.L_6:
        /*0028*/ 	.word	index@(_Z17mul_kernel_sharediiiPKfS0_Pfi)
        /*002c*/ 	.word	0x00000000


	//----- nvinfo : EIATTR_REGCOUNT
	.align		4
.L_7:
        /*0030*/ 	.byte	0x04, 0x2f
        /*0032*/ 	.short	(.L_9 - .L_8)
	.align		4
.L_8:
        /*0034*/ 	.word	index@(_Z21mul_kernel_shared_csriiiPKiPKfS2_Pfi)
        /*0038*/ 	.word	0x00000020


	//----- nvinfo : EIATTR_FRAME_SIZE
	.align		4
.L_9:
        /*003c*/ 	.byte	0x04, 0x11
        /*003e*/ 	.short	(.L_11 - .L_10)
	.align		4
.L_10:
        /*0040*/ 	.word	index@(_Z21mul_kernel_shared_csriiiPKiPKfS2_Pfi)
        /*0044*/ 	.word	0x00000000


	//----- nvinfo : EIATTR_REGCOUNT
	.align		4
.L_11:
        /*0048*/ 	.byte	0x04, 0x2f
        /*004a*/ 	.short	(.L_13 - .L_12)
	.align		4
.L_12:
        /*004c*/ 	.word	index@(_Z25mul_kernel_shared_csr_regiiiPKiPKfS2_Pfi)
        /*0050*/ 	.word	0x00000022


	//----- nvinfo : EIATTR_FRAME_SIZE
	.align		4
.L_13:
        /*0054*/ 	.byte	0x04, 0x11
        /*0056*/ 	.short	(.L_15 - .L_14)
	.align		4
.L_14:
        /*0058*/ 	.word	index@(_Z25mul_kernel_shared_csr_regiiiPKiPKfS2_Pfi)
        /*005c*/ 	.word	0x00002000


	//----- nvinfo : EIATTR_MIN_STACK_SIZE
	.align		4
.L_15:
        /*0060*/ 	.byte	0x04, 0x12
        /*0062*/ 	.short	(.L_17 - .L_16)
	.align		4
.L_16:
        /*0064*/ 	.word	index@(_Z25mul_kernel_shared_csr_regiiiPKiPKfS2_Pfi)
        /*0068*/ 	.word	0x00002000


	//----- nvinfo : EIATTR_MIN_STACK_SIZE
	.align		4
.L_17:
        /*006c*/ 	.byte	0x04, 0x12
        /*006e*/ 	.short	(.L_19 - .L_18)
	.align		4
.L_18:
        /*0070*/ 	.word	index@(_Z21mul_kernel_shared_csriiiPKiPKfS2_Pfi)
        /*0074*/ 	.word	0x00000000


	//----- nvinfo : EIATTR_MIN_STACK_SIZE
	.align		4
.L_19:
        /*0078*/ 	.byte	0x04, 0x12
        /*007a*/ 	.short	(.L_21 - .L_20)
	.align		4
.L_20:
        /*007c*/ 	.word	index@(_Z17mul_kernel_sharediiiPKfS0_Pfi)
        /*0080*/ 	.word	0x00000000


	//----- nvinfo : EIATTR_MIN_STACK_SIZE
	.align		4
.L_21:
        /*0084*/ 	.byte	0x04, 0x12
        /*0086*/ 	.short	(.L_23 - .L_22)
	.align		4
.L_22:
        /*0088*/ 	.word	index@(_Z10mul_kerneliiiPKfS0_Pf)
        /*008c*/ 	.word	0x00000000
.L_23:


//--------------------- .nv.compat                --------------------------
	.section	.nv.compat,"",@"SHT_CUDA_COMPAT_INFO"
	.align	4
        /*0000*/ 	.byte	0x02, 0x09, 0x00, 0x00, 0x02, 0x02, 0x01, 0x00, 0x02, 0x05, 0x05, 0x00, 0x03, 0x07, 0x01, 0x01
        /*0010*/ 	.byte	0x02, 0x03, 0x00, 0x00, 0x02, 0x06, 0x01, 0x00, 0x04, 0x0b, 0x08, 0x00, 0x09, 0x00, 0x00, 0x00
        /*0020*/ 	.byte	0x00, 0x00, 0x00, 0x00


//--------------------- .nv.info._Z25mul_kernel_shared_csr_regiiiPKiPKfS2_Pfi --------------------------
	.section	.nv.info._Z25mul_kernel_shared_csr_regiiiPKiPKfS2_Pfi,"",@"SHT_CUDA_INFO"
	.sectionflags	@""
	.align	4


	//----- nvinfo : EIATTR_CUDA_API_VERSION
	.align		4
        /*0000*/ 	.byte	0x04, 0x37
        /*0002*/ 	.short	(.L_25 - .L_24)
.L_24:
        /*0004*/ 	.word	0x00000082


	//----- nvinfo : EIATTR_KPARAM_INFO
	.align		4
.L_25:
        /*0008*/ 	.byte	0x04, 0x17
        /*000a*/ 	.short	(.L_27 - .L_26)
.L_26:
        /*000c*/ 	.word	0x00000000
        /*0010*/ 	.short	0x0007
        /*0012*/ 	.short	0x0030
        /*0014*/ 	.byte	0x00, 0xf0, 0x11, 0x00


	//----- nvinfo : EIATTR_KPARAM_INFO
	.align		4
.L_27:
        /*0018*/ 	.byte	0x04, 0x17
        /*001a*/ 	.short	(.L_29 - .L_28)
.L_28:
        /*001c*/ 	.word	0x00000000
        /*0020*/ 	.short	0x0006
        /*0022*/ 	.short	0x0028
        /*0024*/ 	.byte	0x00, 0xf5, 0x21, 0x00


	//----- nvinfo : EIATTR_KPARAM_INFO
	.align		4
.L_29:
        /*0028*/ 	.byte	0x04, 0x17
        /*002a*/ 	.short	(.L_31 - .L_30)
.L_30:
        /*002c*/ 	.word	0x00000000
        /*0030*/ 	.short	0x0005
        /*0032*/ 	.short	0x0020
        /*0034*/ 	.byte	0x00, 0xf5, 0x21, 0x00


	//----- nvinfo : EIATTR_KPARAM_INFO
	.align		4
.L_31:
        /*0038*/ 	.byte	0x04, 0x17
        /*003a*/ 	.short	(.L_33 - .L_32)
.L_32:
        /*003c*/ 	.word	0x00000000
        /*0040*/ 	.short	0x0004
        /*0042*/ 	.short	0x0018
        /*0044*/ 	.byte	0x00, 0xf5, 0x21, 0x00


	//----- nvinfo : EIATTR_KPARAM_INFO
	.align		4
.L_33:
        /*0048*/ 	.byte	0x04, 0x17
        /*004a*/ 	.short	(.L_35 - .L_34)
.L_34:
        /*004c*/ 	.word	0x00000000
        /*0050*/ 	.short	0x0003
        /*0052*/ 	.short	0x0010
        /*0054*/ 	.byte	0x00, 0xf5, 0x21, 0x00


	//----- nvinfo : EIATTR_KPARAM_INFO
	.align		4
.L_35:
        /*0058*/ 	.byte	0x04, 0x17
        /*005a*/ 	.short	(.L_37 - .L_36)
.L_36:
        /*005c*/ 	.word	0x00000000
        /*0060*/ 	.short	0x0002
        /*0062*/ 	.short	0x0008
        /*0064*/ 	.byte	0x00, 0xf0, 0x11, 0x00


	//----- nvinfo : EIATTR_KPARAM_INFO
	.align		4
.L_37:
        /*0068*/ 	.byte	0x04, 0x17
        /*006a*/ 	.short	(.L_39 - .L_38)
.L_38:
        /*006c*/ 	.word	0x00000000
        /*0070*/ 	.short	0x0001
        /*0072*/ 	.short	0x0004
        /*0074*/ 	.byte	0x00, 0xf0, 0x11, 0x00


	//----- nvinfo : EIATTR_KPARAM_INFO
	.align		4
.L_39:
        /*0078*/ 	.byte	0x04, 0x17
        /*007a*/ 	.short	(.L_41 - .L_40)
.L_40:
        /*007c*/ 	.word	0x00000000
        /*0080*/ 	.short	0x0000
        /*0082*/ 	.short	0x0000
        /*0084*/ 	.byte	0x00, 0xf0, 0x11, 0x00


	//----- nvinfo : EIATTR_SPARSE_MMA_MASK
	.align		4
.L_41:
        /*0088*/ 	.byte	0x03, 0x50
        /*008a*/ 	.short	0x0000


	//----- nvinfo : EIATTR_MAXREG_COUNT
	.align		4
        /*008c*/ 	.byte	0x03, 0x1b
        /*008e*/ 	.short	0x00ff


	//----- nvinfo : EIATTR_NUM_BARRIERS
	.align		4
        /*0090*/ 	.byte	0x02, 0x4c
        /*0092*/ 	.byte	0x01
	.zero		1


	//----- nvinfo : EIATTR_MERCURY_ISA_VERSION
	.align		4
        /*0094*/ 	.byte	0x03, 0x5f
        /*0096*/ 	.short	0x0101


	//----- nvinfo : EIATTR_VRC_CTA_INIT_COUNT
	.align		4
        /*0098*/ 	.byte	0x02, 0x4a
	.zero		1
	.zero		1


	//----- nvinfo : EIATTR_EXIT_INSTR_OFFSETS
	.align		4
        /*009c*/ 	.byte	0x04, 0x1c
        /*009e*/ 	.short	(.L_43 - .L_42)


	//   ....[0]....
.L_42:
        /*00a0*/ 	.word	0x00000d70


	//----- nvinfo : EIATTR_CRS_STACK_SIZE
	.align		4
.L_43:
        /*00a4*/ 	.byte	0x04, 0x1e
        /*00a6*/ 	.short	(.L_45 - .L_44)
.L_44:
        /*00a8*/ 	.word	0x00000000


	//----- nvinfo : EIATTR_CBANK_PARAM_SIZE
	.align		4
.L_45:
        /*00ac*/ 	.byte	0x03, 0x19
        /*00ae*/ 	.short	0x0034


	//----- nvinfo : EIATTR_PARAM_CBANK
	.align		4
        /*00b0*/ 	.byte	0x04, 0x0a
        /*00b2*/ 	.short	(.L_47 - .L_46)
	.align		4
.L_46:
        /*00b4*/ 	.word	index@(.nv.constant0._Z25mul_kernel_shared_csr_regiiiPKiPKfS2_Pfi)
        /*00b8*/ 	.short	0x0380
        /*00ba*/ 	.short	0x0034


	//----- nvinfo : EIATTR_SW_WAR
	.align		4
.L_47:
        /*00bc*/ 	.byte	0x04, 0x36
        /*00be*/ 	.short	(.L_49 - .L_48)
.L_48:
        /*00c0*/ 	.word	0x00000008
.L_49:


//--------------------- .nv.info._Z21mul_kernel_shared_csriiiPKiPKfS2_Pfi --------------------------
	.section	.nv.info._Z21mul_kernel_shared_csriiiPKiPKfS2_Pfi,"",@"SHT_CUDA_INFO"
	.sectionflags	@""
	.align	4


	//----- nvinfo : EIATTR_CUDA_API_VERSION
	.align		4
        /*0000*/ 	.byte	0x04, 0x37
        /*0002*/ 	.short	(.L_51 - .L_50)
.L_50:
        /*0004*/ 	.word	0x00000082


	//----- nvinfo : EIATTR_KPARAM_INFO
	.align		4
.L_51:
        /*0008*/ 	.byte	0x04, 0x17
        /*000a*/ 	.short	(.L_53 - .L_52)
.L_52:
        /*000c*/ 	.word	0x00000000
        /*0010*/ 	.short	0x0007
        /*0012*/ 	.short	0x0030
        /*0014*/ 	.byte	0x00, 0xf0, 0x11, 0x00


	//----- nvinfo : EIATTR_KPARAM_INFO
	.align		4
.L_53:
        /*0018*/ 	.byte	0x04, 0x17
        /*001a*/ 	.short	(.L_55 - .L_54)
.L_54:
        /*001c*/ 	.word	0x00000000
        /*0020*/ 	.short	0x0006
        /*0022*/ 	.short	0x0028
        /*0024*/ 	.byte	0x00, 0xf5, 0x21, 0x00


	//----- nvinfo : EIATTR_KPARAM_INFO
	.align		4
.L_55:
        /*0028*/ 	.byte	0x04, 0x17
        /*002a*/ 	.short	(.L_57 - .L_56)
.L_56:
        /*002c*/ 	.word	0x00000000
        /*0030*/ 	.short	0x0005
        /*0032*/ 	.short	0x0020
        /*0034*/ 	.byte	0x00, 0xf5, 0x21, 0x00


	//----- nvinfo : EIATTR_KPARAM_INFO
	.align		4
.L_57:
        /*0038*/ 	.byte	0x04, 0x17
        /*003a*/ 	.short	(.L_59 - .L_58)
.L_58:
        /*003c*/ 	.word	0x00000000
        /*0040*/ 	.short	0x0004
        /*0042*/ 	.short	0x0018
        /*0044*/ 	.byte	0x00, 0xf5, 0x21, 0x00


	//----- nvinfo : EIATTR_KPARAM_INFO
	.align		4
.L_59:
        /*0048*/ 	.byte	0x04, 0x17
        /*004a*/ 	.short	(.L_61 - .L_60)
.L_60:
        /*004c*/ 	.word	0x00000000
        /*0050*/ 	.short	0x0003
        /*0052*/ 	.short	0x0010
        /*0054*/ 	.byte	0x00, 0xf5, 0x21, 0x00


	//----- nvinfo : EIATTR_KPARAM_INFO
	.align		4
.L_61:
        /*0058*/ 	.byte	0x04, 0x17
        /*005a*/ 	.short	(.L_63 - .L_62)
.L_62:
        /*005c*/ 	.word	0x00000000
        /*0060*/ 	.short	0x0002
        /*0062*/ 	.short	0x0008
        /*0064*/ 	.byte	0x00, 0xf0, 0x11, 0x00


	//----- nvinfo : EIATTR_KPARAM_INFO
	.align		4
.L_63:
        /*0068*/ 	.byte	0x04, 0x17
        /*006a*/ 	.short	(.L_65 - .L_64)
.L_64:
        /*006c*/ 	.word	0x00000000
        /*0070*/ 	.short	0x0001
        /*0072*/ 	.short	0x0004
        /*0074*/ 	.byte	0x00, 0xf0, 0x11, 0x00


	//----- nvinfo : EIATTR_KPARAM_INFO
	.align		4
.L_65:
        /*0078*/ 	.byte	0x04, 0x17
        /*007a*/ 	.short	(.L_67 - .L_66)
.L_66:
        /*007c*/ 	.word	0x00000000
        /*0080*/ 	.short	0x0000
        /*0082*/ 	.short	0x0000
        /*0084*/ 	.byte	0x00, 0xf0, 0x11, 0x00


	//----- nvinfo : EIATTR_SPARSE_MMA_MASK
	.align		4
.L_67:
        /*0088*/ 	.byte	0x03, 0x50
        /*008a*/ 	.short	0x0000


	//----- nvinfo : EIATTR_MAXREG_COUNT
	.align		4
        /*008c*/ 	.byte	0x03, 0x1b
        /*008e*/ 	.short	0x00ff


	//----- nvinfo : EIATTR_NUM_BARRIERS
	.align		4
        /*0090*/ 	.byte	0x02, 0x4c
        /*0092*/ 	.byte	0x01
	.zero		1


	//----- nvinfo : EIATTR_MERCURY_ISA_VERSION
	.align		4
        /*0094*/ 	.byte	0x03, 0x5f
        /*0096*/ 	.short	0x0101


	//----- nvinfo : EIATTR_VRC_CTA_INIT_COUNT
	.align		4
        /*0098*/ 	.byte	0x02, 0x4a
	.zero		1
	.zero		1


	//----- nvinfo : EIATTR_EXIT_INSTR_OFFSETS
	.align		4
        /*009c*/ 	.byte	0x04, 0x1c
        /*009e*/ 	.short	(.L_69 - .L_68)


	//   ....[0]....
.L_68:
        /*00a0*/ 	.word	0x00000be0


	//----- nvinfo : EIATTR_CRS_STACK_SIZE
	.align		4
.L_69:
        /*00a4*/ 	.byte	0x04, 0x1e
        /*00a6*/ 	.short	(.L_71 - .L_70)
.L_70:
        /*00a8*/ 	.word	0x00000000


	//----- nvinfo : EIATTR_CBANK_PARAM_SIZE
	.align		4
.L_71:
        /*00ac*/ 	.byte	0x03, 0x19
        /*00ae*/ 	.short	0x0034


	//----- nvinfo : EIATTR_PARAM_CBANK
	.align		4
        /*00b0*/ 	.byte	0x04, 0x0a
        /*00b2*/ 	.short	(.L_73 - .L_72)
	.align		4
.L_72:
        /*00b4*/ 	.word	index@(.nv.constant0._Z21mul_kernel_shared_csriiiPKiPKfS2_Pfi)
        /*00b8*/ 	.short	0x0380
        /*00ba*/ 	.short	0x0034


	//----- nvinfo : EIATTR_SW_WAR
	.align		4
.L_73:
        /*00bc*/ 	.byte	0x04, 0x36
        /*00be*/ 	.short	(.L_75 - .L_74)
.L_74:
        /*00c0*/ 	.word	0x00000008
.L_75:


//--------------------- .nv.info._Z17mul_kernel_sharediiiPKfS0_Pfi --------------------------
	.section	.nv.info._Z17mul_kernel_sharediiiPKfS0_Pfi,"",@"SHT_CUDA_INFO"
	.sectionflags	@""
	.align	4


	//----- nvinfo : EIATTR_CUDA_API_VERSION
	.align		4
        /*0000*/ 	.byte	0x04, 0x37
        /*0002*/ 	.short	(.L_77 - .L_76)
.L_76:
        /*0004*/ 	.word	0x00000082


	//----- nvinfo : EIATTR_KPARAM_INFO
	.align		4
.L_77:
        /*0008*/ 	.byte	0x04, 0x17
        /*000a*/ 	.short	(.L_79 - .L_78)
.L_78:
        /*000c*/ 	.word	0x00000000
        /*0010*/ 	.short	0x0006
        /*0012*/ 	.short	0x0028
        /*0014*/ 	.byte	0x00, 0xf0, 0x11, 0x00


	//----- nvinfo : EIATTR_KPARAM_INFO
	.align		4
.L_79:
        /*0018*/ 	.byte	0x04, 0x17
        /*001a*/ 	.short	(.L_81 - .L_80)
.L_80:
        /*001c*/ 	.word	0x00000000
        /*0020*/ 	.short	0x0005
        /*0022*/ 	.short	0x0020
        /*0024*/ 	.byte	0x00, 0xf5, 0x21, 0x00


	//----- nvinfo : EIATTR_KPARAM_INFO
	.align		4
.L_81:
        /*0028*/ 	.byte	0x04, 0x17
        /*002a*/ 	.short	(.L_83 - .L_82)
.L_82:
        /*002c*/ 	.word	0x00000000
        /*0030*/ 	.short	0x0004
        /*0032*/ 	.short	0x0018
        /*0034*/ 	.byte	0x00, 0xf5, 0x21, 0x00


	//----- nvinfo : EIATTR_KPARAM_INFO
	.align		4
.L_83:
        /*0038*/ 	.byte	0x04, 0x17
        /*003a*/ 	.short	(.L_85 - .L_84)
.L_84:
        /*003c*/ 	.word	0x00000000
        /*0040*/ 	.short	0x0003
        /*0042*/ 	.short	0x0010
        /*0044*/ 	.byte	0x00, 0xf5, 0x21, 0x00


	//----- nvinfo : EIATTR_KPARAM_INFO
	.align		4
.L_85:
        /*0048*/ 	.byte	0x04, 0x17
        /*004a*/ 	.short	(.L_87 - .L_86)
.L_86:
        /*004c*/ 	.word	0x00000000
        /*0050*/ 	.short	0x0002
        /*0052*/ 	.short	0x0008
        /*0054*/ 	.byte	0x00, 0xf0, 0x11, 0x00


	//----- nvinfo : EIATTR_KPARAM_INFO
	.align		4
.L_87:
        /*0058*/ 	.byte	0x04, 0x17
        /*005a*/ 	.short	(.L_89 - .L_88)
.L_88:
        /*005c*/ 	.word	0x00000000
        /*0060*/ 	.short	0x0001
        /*0062*/ 	.short	0x0004
        /*0064*/ 	.byte	0x00, 0xf0, 0x11, 0x00


	//----- nvinfo : EIATTR_KPARAM_INFO
	.align		4
.L_89:
        /*0068*/ 	.byte	0x04, 0x17
        /*006a*/ 	.short	(.L_91 - .L_90)
.L_90:
        /*006c*/ 	.word	0x00000000
        /*0070*/ 	.short	0x0000
        /*0072*/ 	.short	0x0000
        /*0074*/ 	.byte	0x00, 0xf0, 0x11, 0x00


	//----- nvinfo : EIATTR_SPARSE_MMA_MASK
	.align		4
.L_91:
        /*0078*/ 	.byte	0x03, 0x50
        /*007a*/ 	.short	0x0000


	//----- nvinfo : EIATTR_MAXREG_COUNT
	.align		4
        /*007c*/ 	.byte	0x03, 0x1b
        /*007e*/ 	.short	0x00ff


	//----- nvinfo : EIATTR_NUM_BARRIERS
	.align		4
        /*0080*/ 	.byte	0x02, 0x4c
        /*0082*/ 	.byte	0x01
	.zero		1


	//----- nvinfo : EIATTR_MERCURY_ISA_VERSION
	.align		4
        /*0084*/ 	.byte	0x03, 0x5f
        /*0086*/ 	.short	0x0101


	//----- nvinfo : EIATTR_VRC_CTA_INIT_COUNT
	.align		4
        /*0088*/ 	.byte	0x02, 0x4a
	.zero		1
	.zero		1


	//----- nvinfo : EIATTR_EXIT_INSTR_OFFSETS
	.align		4
        /*008c*/ 	.byte	0x04, 0x1c
        /*008e*/ 	.short	(.L_93 - .L_92)


	//   ....[0]....
.L_92:
        /*0090*/ 	.word	0x00001200


	//----- nvinfo : EIATTR_CRS_STACK_SIZE
	.align		4
.L_93:
        /*0094*/ 	.byte	0x04, 0x1e
        /*0096*/ 	.short	(.L_95 - .L_94)
.L_94:
        /*0098*/ 	.word	0x00000000


	//----- nvinfo : EIATTR_CBANK_PARAM_SIZE
	.align		4
.L_95:
        /*009c*/ 	.byte	0x03, 0x19
        /*009e*/ 	.short	0x002c


	//----- nvinfo : EIATTR_PARAM_CBANK
	.align		4
        /*00a0*/ 	.byte	0x04, 0x0a
        /*00a2*/ 	.short	(.L_97 - .L_96)
	.align		4
.L_96:
        /*00a4*/ 	.word	index@(.nv.constant0._Z17mul_kernel_sharediiiPKfS0_Pfi)
        /*00a8*/ 	.short	0x0380
        /*00aa*/ 	.short	0x002c


	//----- nvinfo : EIATTR_SW_WAR
	.align		4
.L_97:
        /*00ac*/ 	.byte	0x04, 0x36
        /*00ae*/ 	.short	(.L_99 - .L_98)
.L_98:
        /*00b0*/ 	.word	0x00000008
.L_99:


//--------------------- .nv.info._Z10mul_kerneliiiPKfS0_Pf --------------------------
	.section	.nv.info._Z10mul_kerneliiiPKfS0_Pf,"",@"SHT_CUDA_INFO"
	.sectionflags	@""
	.align	4


	//----- nvinfo : EIATTR_CUDA_API_VERSION
	.align		4
        /*0000*/ 	.byte	0x04, 0x37
        /*0002*/ 	.short	(.L_101 - .L_100)
.L_100:
        /*0004*/ 	.word	0x00000082


	//----- nvinfo : EIATTR_KPARAM_INFO
	.align		4
.L_101:
        /*0008*/ 	.byte	0x04, 0x17
        /*000a*/ 	.short	(.L_103 - .L_102)
.L_102:
        /*000c*/ 	.word	0x00000000
        /*0010*/ 	.short	0x0005
        /*0012*/ 	.short	0x0020
        /*0014*/ 	.byte	0x00, 0xf5, 0x21, 0x00


	//----- nvinfo : EIATTR_KPARAM_INFO
	.align		4
.L_103:
        /*0018*/ 	.byte	0x04, 0x17
        /*001a*/ 	.short	(.L_105 - .L_104)
.L_104:
        /*001c*/ 	.word	0x00000000
        /*0020*/ 	.short	0x0004
        /*0022*/ 	.short	0x0018
        /*0024*/ 	.byte	0x00, 0xf5, 0x21, 0x00


	//----- nvinfo : EIATTR_KPARAM_INFO
	.align		4
.L_105:
        /*0028*/ 	.byte	0x04, 0x17
        /*002a*/ 	.short	(.L_107 - .L_106)
.L_106:
        /*002c*/ 	.word	0x00000000
        /*0030*/ 	.short	0x0003
        /*0032*/ 	.short	0x0010
        /*0034*/ 	.byte	0x00, 0xf5, 0x21, 0x00


	//----- nvinfo : EIATTR_KPARAM_INFO
	.align		4
.L_107:
        /*0038*/ 	.byte	0x04, 0x17
        /*003a*/ 	.short	(.L_109 - .L_108)
.L_108:
        /*003c*/ 	.word	0x00000000
        /*0040*/ 	.short	0x0002
        /*0042*/ 	.short	0x0008
        /*0044*/ 	.byte	0x00, 0xf0, 0x11, 0x00


	//----- nvinfo : EIATTR_KPARAM_INFO
	.align		4
.L_109:
        /*0048*/ 	.byte	0x04, 0x17
        /*004a*/ 	.short	(.L_111 - .L_110)
.L_110:
        /*004c*/ 	.word	0x00000000
        /*0050*/ 	.short	0x0001
        /*0052*/ 	.short	0x0004
        /*0054*/ 	.byte	0x00, 0xf0, 0x11, 0x00


	//----- nvinfo : EIATTR_KPARAM_INFO
	.align		4
.L_111:
        /*0058*/ 	.byte	0x04, 0x17
        /*005a*/ 	.short	(.L_113 - .L_112)
.L_112:
        /*005c*/ 	.word	0x00000000
        /*0060*/ 	.short	0x0000
        /*0062*/ 	.short	0x0000
        /*0064*/ 	.byte	0x00, 0xf0, 0x11, 0x00


	//----- nvinfo : EIATTR_SPARSE_MMA_MASK
	.align		4
.L_113:
        /*0068*/ 	.byte	0x03, 0x50
        /*006a*/ 	.short	0x0000


	//----- nvinfo : EIATTR_MAXREG_COUNT
	.align		4
        /*006c*/ 	.byte	0x03, 0x1b
        /*006e*/ 	.short	0x00ff


	//----- nvinfo : EIATTR_NUM_BARRIERS
	.align		4
        /*0070*/ 	.byte	0x02, 0x4c
        /*0072*/ 	.byte	0x01
	.zero		1


	//----- nvinfo : EIATTR_MERCURY_ISA_VERSION
	.align		4
        /*0074*/ 	.byte	0x03, 0x5f
        /*0076*/ 	.short	0x0101


	//----- nvinfo : EIATTR_VRC_CTA_INIT_COUNT
	.align		4
        /*0078*/ 	.byte	0x02, 0x4a
	.zero		1
	.zero		1


	//----- nvinfo : EIATTR_EXIT_INSTR_OFFSETS
	.align		4
        /*007c*/ 	.byte	0x04, 0x1c
        /*007e*/ 	.short	(.L_115 - .L_114)


	//   ....[0]....
.L_114:
        /*0080*/ 	.word	0x00000080


	//   ....[1]....
        /*0084*/ 	.word	0x00000b10


	//----- nvinfo : EIATTR_CBANK_PARAM_SIZE
	.align		4
.L_115:
        /*0088*/ 	.byte	0x03, 0x19
        /*008a*/ 	.short	0x0028


	//----- nvinfo : EIATTR_PARAM_CBANK
	.align		4
        /*008c*/ 	.byte	0x04, 0x0a
        /*008e*/ 	.short	(.L_117 - .L_116)
	.align		4
.L_116:
        /*0090*/ 	.word	index@(.nv.constant0._Z10mul_kerneliiiPKfS0_Pf)
        /*0094*/ 	.short	0x0380
        /*0096*/ 	.short	0x0028


	//----- nvinfo : EIATTR_SW_WAR
	.align		4
.L_117:
        /*0098*/ 	.byte	0x04, 0x36
        /*009a*/ 	.short	(.L_119 - .L_118)
.L_118:
        /*009c*/ 	.word	0x00000008
.L_119:


//--------------------- .nv.callgraph             --------------------------
	.section	.nv.callgraph,"",@"SHT_CUDA_CALLGRAPH"
	.align	4
	.sectionentsize	8
	.align		4
        /*0000*/ 	.word	0x00000000
	.align		4
        /*0004*/ 	.word	0xffffffff
	.align		4
        /*0008*/ 	.word	0x00000000
	.align		4
        /*000c*/ 	.word	0xfffffffe
	.align		4
        /*0010*/ 	.word	0x00000000
	.align		4
        /*0014*/ 	.word	0xfffffffd
	.align		4
        /*0018*/ 	.word	0x00000000
	.align		4
        /*001c*/ 	.word	0xfffffffc


//--------------------- .text._Z25mul_kernel_shared_csr_regiiiPKiPKfS2_Pfi --------------------------
	.section	.text._Z25mul_kernel_shared_csr_regiiiPKiPKfS2_Pfi,"ax",@progbits
	.align	128
.text._Z25mul_kernel_shared_csr_regiiiPKiPKfS2_Pfi:
        .type           _Z25mul_kernel_shared_csr_regiiiPKiPKfS2_Pfi,@function
        .size           _Z25mul_kernel_shared_csr_regiiiPKiPKfS2_Pfi,(.L_x_37 - _Z25mul_kernel_shared_csr_regiiiPKiPKfS2_Pfi)
        .other          _Z25mul_kernel_shared_csr_regiiiPKiPKfS2_Pfi,@"STO_CUDA_ENTRY STV_DEFAULT"
_Z25mul_kernel_shared_csr_regiiiPKiPKfS2_Pfi:
[----:B------:R-:W0:Y:S01]  /*0000*/  LDC R1, c[0x0][0x37c] ;  /* 0x0000df00ff017b82 */ /* 0x000e220000000800 */
[----:B------:R-:W1:Y:S07]  /*0010*/  S2R R0, SR_TID.X ;  /* 0x0000000000007919 */ /* 0x000e6e0000002100 */
[----:B------:R-:W1:Y:S01]  /*0020*/  S2UR UR4, SR_CTAID.X ;  /* 0x00000000000479c3 */ /* 0x000e620000002500 */
[----:B------:R-:W-:Y:S01]  /*0030*/  HFMA2 R21, -RZ, RZ, 0, 0 ;  /* 0x00000000ff157431 */ /* 0x000fe200000001ff */
[----:B0-----:R-:W-:Y:S01]  /*0040*/  IADD3 R1, PT, PT, R1, -0x2000, RZ ;  /* 0xffffe00001017810 */ /* 0x001fe20007ffe0ff */
[----:B------:R-:W0:Y:S05]  /*0050*/  LDCU.64 UR6, c[0x0][0x358] ;  /* 0x00006b00ff0677ac */ /* 0x000e2a0008000a00 */
[----:B------:R-:W1:Y:S02]  /*0060*/  LDC R2, c[0x0][0x360] ;  /* 0x0000d800ff027b82 */ /* 0x000e640000000800 */
[----:B01----:R-:W-:-:S07]  /*0070*/  IMAD R3, R2, UR4, R0 ;  /* 0x0000000402037c24 */ /* 0x003fce000f8e0200 */
.L_x_0:
[----:B0-----:R-:W0:Y:S01]  /*0080*/  LDC.64 R22, c[0x0][0x398] ;  /* 0x0000e600ff167b82 */ /* 0x001e220000000a00 */
[----:B------:R-:W-:-:S04]  /*0090*/  LEA R16, R21, R3, 0xa ;  /* 0x0000000315107211 */ /* 0x000fc800078e50ff */
[C---:B------:R-:W-:Y:S01]  /*00a0*/  IADD3 R26, PT, PT, R16.reuse, 0x1000, RZ ;  /* 0x00001000101a7810 */ /* 0x040fe20007ffe0ff */
[C---:B------:R-:W-:Y:S01]  /*00b0*/  VIADD R15, R16.reuse, 0x1800 ;  /* 0x00001800100f7836 */ /* 0x040fe20000000000 */
[C---:B------:R-:W-:Y:S02]  /*00c0*/  IADD3 R10, PT, PT, R16.reuse, 0x1400, RZ ;  /* 0x00001400100a7810 */ /* 0x040fe40007ffe0ff */
[----:B------:R-:W-:Y:S01]  /*00d0*/  IADD3 R12, PT, PT, R16, 0x1c00, RZ ;  /* 0x00001c00100c7810 */ /* 0x000fe20007ffe0ff */
[----:B0-----:R-:W-:-:S04]  /*00e0*/  IMAD.WIDE.U32 R4, R26, 0x4, R22 ;  /* 0x000000041a047825 */ /* 0x001fc800078e0016 */
[--C-:B------:R-:W-:Y:S02]  /*00f0*/  IMAD.WIDE.U32 R6, R15, 0x4, R22.reuse ;  /* 0x000000040f067825 */ /* 0x100fe400078e0016 */
[----:B------:R-:W2:Y:S02]  /*0100*/  LDG.E R4, desc[UR6][R4.64] ;  /* 0x0000000604047981 */ /* 0x000ea4000c1e1900 */
[--C-:B------:R-:W-:Y:S02]  /*0110*/  IMAD.WIDE.U32 R18, R10, 0x4, R22.reuse ;  /* 0x000000040a127825 */ /* 0x100fe400078e0016 */
[----:B------:R-:W2:Y:S02]  /*0120*/  LDG.E R6, desc[UR6][R6.64] ;  /* 0x0000000606067981 */ /* 0x000ea4000c1e1900 */
[----:B------:R-:W-:Y:S02]  /*0130*/  IMAD.WIDE.U32 R8, R12, 0x4, R22 ;  /* 0x000000040c087825 */ /* 0x000fe400078e0016 */
[----:B------:R0:W2:Y:S04]  /*0140*/  LDG.E R5, desc[UR6][R18.64] ;  /* 0x0000000612057981 */ /* 0x0000a8000c1e1900 */
[----:B------:R1:W2:Y:S01]  /*0150*/  LDG.E R7, desc[UR6][R8.64] ;  /* 0x0000000608077981 */ /* 0x0002a2000c1e1900 */
[----:B0-----:R-:W0:Y:S01]  /*0160*/  LDC.64 R18, c[0x0][0x390] ;  /* 0x0000e400ff127b82 */ /* 0x001e220000000a00 */
[----:B------:R-:W-:-:S02]  /*0170*/  LEA R20, R21, R1, 0x2 ;  /* 0x0000000115147211 */ /* 0x000fc400078e10ff */
[C---:B------:R-:W-:Y:S02]  /*0180*/  IADD3 R17, PT, PT, R16.reuse, 0x2000, RZ ;  /* 0x0000200010117810 */ /* 0x040fe40007ffe0ff */
[C---:B------:R-:W-:Y:S01]  /*0190*/  IADD3 R13, PT, PT, R16.reuse, 0x2400, RZ ;  /* 0x00002400100d7810 */ /* 0x040fe20007ffe0ff */
[C---:B------:R-:W-:Y:S01]  /*01a0*/  VIADD R14, R16.reuse, 0x2800 ;  /* 0x00002800100e7836 */ /* 0x040fe20000000000 */
[----:B------:R-:W-:-:S03]  /*01b0*/  IADD3 R24, PT, PT, R16, 0x2c00, RZ ;  /* 0x00002c0010187810 */ /* 0x000fc60007ffe0ff */
[----:B-1----:R-:W-:-:S04]  /*01c0*/  IMAD.WIDE.U32 R8, R13, 0x4, R22 ;  /* 0x000000040d087825 */ /* 0x002fc800078e0016 */
[----:B0-----:R-:W-:-:S04]  /*01d0*/  IMAD.WIDE.U32 R10, R10, 0x4, R18 ;  /* 0x000000040a0a7825 */ /* 0x001fc800078e0012 */
[----:B------:R-:W-:-:S04]  /*01e0*/  IMAD.WIDE.U32 R26, R26, 0x4, R18 ;  /* 0x000000041a1a7825 */ /* 0x000fc800078e0012 */
[C---:B------:R-:W-:Y:S01]  /*01f0*/  IMAD.WIDE.U32 R28, R17.reuse, 0x4, R18 ;  /* 0x00000004111c7825 */ /* 0x040fe200078e0012 */
[----:B--2---:R0:W-:Y:S03]  /*0200*/  STL.128 [R20+0x10], R4 ;  /* 0x0000100414007387 */ /* 0x0041e60000100c00 */
[----:B0-----:R-:W-:-:S04]  /*0210*/  IMAD.WIDE.U32 R4, R17, 0x4, R22 ;  /* 0x0000000411047825 */ /* 0x001fc800078e0016 */
[--C-:B------:R-:W-:Y:S02]  /*0220*/  IMAD.WIDE.U32 R6, R14, 0x4, R22.reuse ;  /* 0x000000040e067825 */ /* 0x100fe400078e0016 */
[----:B------:R-:W2:Y:S04]  /*0230*/  LDG.E R4, desc[UR6][R4.64] ;  /* 0x0000000604047981 */ /* 0x000ea8000c1e1900 */
[----:B------:R-:W2:Y:S04]  /*0240*/  LDG.E R6, desc[UR6][R6.64] ;  /* 0x0000000606067981 */ /* 0x000ea8000c1e1900 */
[----:B------:R0:W2:Y:S02]  /*0250*/  LDG.E R5, desc[UR6][R8.64] ;  /* 0x0000000608057981 */ /* 0x0000a4000c1e1900 */
[----:B0-----:R-:W-:-:S05]  /*0260*/  IMAD.WIDE.U32 R8, R24, 0x4, R22 ;  /* 0x0000000418087825 */ /* 0x001fca00078e0016 */
[----:B------:R-:W2:Y:S01]  /*0270*/  LDG.E R7, desc[UR6][R8.64] ;  /* 0x0000000608077981 */ /* 0x000ea2000c1e1900 */
[----:B------:R-:W-:-:S03]  /*0280*/  IMAD.WIDE.U32 R24, R24, 0x4, R18 ;  /* 0x0000000418187825 */ /* 0x000fc600078e0012 */
[----:B------:R0:W3:Y:S04]  /*0290*/  LDG.E R9, desc[UR6][R10.64] ;  /* 0x000000060a097981 */ /* 0x0000e8000c1e1900 */
[----:B------:R1:W3:Y:S01]  /*02a0*/  LDG.E R8, desc[UR6][R26.64] ;  /* 0x000000061a087981 */ /* 0x0002e2000c1e1900 */
[----:B0-----:R-:W-:-:S04]  /*02b0*/  IMAD.WIDE.U32 R10, R15, 0x4, R18 ;  /* 0x000000040f0a7825 */ /* 0x001fc800078e0012 */
[--C-:B-1----:R-:W-:Y:S02]  /*02c0*/  IMAD.WIDE.U32 R26, R12, 0x4, R18.reuse ;  /* 0x000000040c1a7825 */ /* 0x102fe400078e0012 */
[----:B------:R-:W3:Y:S02]  /*02d0*/  LDG.E R10, desc[UR6][R10.64] ;  /* 0x000000060a0a7981 */ /* 0x000ee4000c1e1900 */
[--C-:B------:R-:W-:Y:S02]  /*02e0*/  IMAD.WIDE.U32 R14, R14, 0x4, R18.reuse ;  /* 0x000000040e0e7825 */ /* 0x100fe400078e0012 */
[----:B------:R-:W4:Y:S04]  /*02f0*/  LDG.E R12, desc[UR6][R28.64] ;  /* 0x000000061c0c7981 */ /* 0x000f28000c1e1900 */
[----:B------:R-:W4:Y:S04]  /*0300*/  LDG.E R14, desc[UR6][R14.64] ;  /* 0x000000060e0e7981 */ /* 0x000f28000c1e1900 */
[----:B------:R0:W3:Y:S04]  /*0310*/  LDG.E R11, desc[UR6][R26.64] ;  /* 0x000000061a0b7981 */ /* 0x0000e8000c1e1900 */
[----:B------:R1:W4:Y:S01]  /*0320*/  LDG.E R15, desc[UR6][R24.64] ;  /* 0x00000006180f7981 */ /* 0x000322000c1e1900 */
[----:B0-----:R-:W-:-:S05]  /*0330*/  IMAD.WIDE.U32 R26, R13, 0x4, R18 ;  /* 0x000000040d1a7825 */ /* 0x001fca00078e0012 */
[----:B------:R-:W4:Y:S01]  /*0340*/  LDG.E R13, desc[UR6][R26.64] ;  /* 0x000000061a0d7981 */ /* 0x000f22000c1e1900 */
[C---:B-1----:R-:W-:Y:S02]  /*0350*/  IADD3 R25, PT, PT, R16.reuse, 0x400, RZ ;  /* 0x0000040010197810 */ /* 0x042fe40007ffe0ff */
[C---:B------:R-:W-:Y:S02]  /*0360*/  IADD3 R24, PT, PT, R16.reuse, 0x800, RZ ;  /* 0x0000080010187810 */ /* 0x040fe40007ffe0ff */
[C---:B------:R-:W-:Y:S01]  /*0370*/  IADD3 R17, PT, PT, R16.reuse, 0x3400, RZ ;  /* 0x0000340010117810 */ /* 0x040fe20007ffe0ff */
[--C-:B------:R-:W-:Y:S01]  /*0380*/  IMAD.WIDE.U32 R30, R16, 0x4, R22.reuse ;  /* 0x00000004101e7825 */ /* 0x100fe200078e0016 */
[----:B--2---:R0:W-:Y:S03]  /*0390*/  STL.128 [R20+0x20], R4 ;  /* 0x0000200414007387 */ /* 0x0041e60000100c00 */
[--C-:B0-----:R-:W-:Y:S01]  /*03a0*/  IMAD.WIDE.U32 R6, R24, 0x4, R22.reuse ;  /* 0x0000000418067825 */ /* 0x101fe200078e0016 */
[----:B------:R-:W2:Y:S05]  /*03b0*/  LDG.E R4, desc[UR6][R30.64] ;  /* 0x000000061e047981 */ /* 0x000eaa000c1e1900 */
[----:B------:R-:W2:Y:S04]  /*03c0*/  LDG.E R6, desc[UR6][R6.64] ;  /* 0x0000000606067981 */ /* 0x000ea8000c1e1900 */
[----:B---3--:R0:W-:Y:S04]  /*03d0*/  STL.128 [R20+0x1010], R8 ;  /* 0x0010100814007387 */ /* 0x0081e80000100c00 */
[----:B----4-:R1:W-:Y:S01]  /*03e0*/  STL.128 [R20+0x1020], R12 ;  /* 0x0010200c14007387 */ /* 0x0103e20000100c00 */
[----:B0-----:R-:W-:-:S05]  /*03f0*/  IMAD.WIDE.U32 R10, R25, 0x4, R22 ;  /* 0x00000004190a7825 */ /* 0x001fca00078e0016 */
[----:B------:R0:W2:Y:S01]  /*0400*/  LDG.E R5, desc[UR6][R10.64] ;  /* 0x000000060a057981 */ /* 0x0000a2000c1e1900 */
[C---:B-1----:R-:W-:Y:S01]  /*0410*/  IADD3 R14, PT, PT, R16.reuse, 0xc00, RZ ;  /* 0x00000c00100e7810 */ /* 0x042fe20007ffe0ff */
[----:B------:R-:W-:Y:S02]  /*0420*/  VIADD R15, R16, 0x3000 ;  /* 0x00003000100f7836 */ /* 0x000fe40000000000 */
[----:B0-----:R-:W-:-:S04]  /*0430*/  IMAD.WIDE.U32 R10, R17, 0x4, R22 ;  /* 0x00000004110a7825 */ /* 0x001fc800078e0016 */
[----:B------:R-:W-:-:S04]  /*0440*/  IMAD.WIDE.U32 R8, R14, 0x4, R22 ;  /* 0x000000040e087825 */ /* 0x000fc800078e0016 */
[----:B------:R-:W-:Y:S01]  /*0450*/  IMAD.WIDE.U32 R12, R15, 0x4, R22 ;  /* 0x000000040f0c7825 */ /* 0x000fe200078e0016 */
[----:B------:R0:W2:Y:S05]  /*0460*/  LDG.E R7, desc[UR6][R8.64] ;  /* 0x0000000608077981 */ /* 0x0000aa000c1e1900 */
[----:B------:R-:W3:Y:S01]  /*0470*/  LDG.E R12, desc[UR6][R12.64] ;  /* 0x000000060c0c7981 */ /* 0x000ee2000c1e1900 */
[----:B0-----:R-:W-:-:S03]  /*0480*/  IMAD.WIDE.U32 R8, R16, 0x4, R18 ;  /* 0x0000000410087825 */ /* 0x001fc600078e0012 */
[----:B------:R0:W3:Y:S01]  /*0490*/  LDG.E R13, desc[UR6][R10.64] ;  /* 0x000000060a0d7981 */ /* 0x0000e2000c1e1900 */
[----:B------:R-:W-:-:S03]  /*04a0*/  IMAD.WIDE.U32 R26, R14, 0x4, R18 ;  /* 0x000000040e1a7825 */ /* 0x000fc600078e0012 */
[----:B------:R-:W4:Y:S01]  /*04b0*/  LDG.E R8, desc[UR6][R8.64] ;  /* 0x0000000608087981 */ /* 0x000f22000c1e1900 */
[----:B0-----:R-:W-:-:S04]  /*04c0*/  IMAD.WIDE.U32 R10, R25, 0x4, R18 ;  /* 0x00000004190a7825 */ /* 0x001fc800078e0012 */
[----:B------:R-:W-:Y:S01]  /*04d0*/  IMAD.WIDE.U32 R24, R24, 0x4, R18 ;  /* 0x0000000418187825 */ /* 0x000fe200078e0012 */
[----:B------:R-:W4:Y:S04]  /*04e0*/  LDG.E R9, desc[UR6][R10.64] ;  /* 0x000000060a097981 */ /* 0x000f28000c1e1900 */
[----:B------:R0:W4:Y:S04]  /*04f0*/  LDG.E R10, desc[UR6][R24.64] ;  /* 0x00000006180a7981 */ /* 0x000128000c1e1900 */
[----:B------:R1:W4:Y:S01]  /*0500*/  LDG.E R11, desc[UR6][R26.64] ;  /* 0x000000061a0b7981 */ /* 0x000322000c1e1900 */
[----:B0-----:R-:W-:-:S02]  /*0510*/  IADD3 R24, PT, PT, R16, 0x3800, RZ ;  /* 0x0000380010187810 */ /* 0x001fc40007ffe0ff */
[----:B------:R-:W-:-:S03]  /*0520*/  IADD3 R25, PT, PT, R16, 0x3c00, RZ ;  /* 0x00003c0010197810 */ /* 0x000fc60007ffe0ff */
[----:B-1----:R-:W-:-:S05]  /*0530*/  IMAD.WIDE.U32 R26, R24, 0x4, R22 ;  /* 0x00000004181a7825 */ /* 0x002fca00078e0016 */
[----:B------:R0:W3:Y:S01]  /*0540*/  LDG.E R14, desc[UR6][R26.64] ;  /* 0x000000061a0e7981 */ /* 0x0000e2000c1e1900 */
[----:B------:R-:W-:-:S04]  /*0550*/  IMAD.WIDE.U32 R22, R25, 0x4, R22 ;  /* 0x0000000419167825 */ /* 0x000fc800078e0016 */
[--C-:B0-----:R-:W-:Y:S02]  /*0560*/  IMAD.WIDE.U32 R26, R15, 0x4, R18.reuse ;  /* 0x000000040f1a7825 */ /* 0x101fe400078e0012 */
[----:B------:R0:W3:Y:S04]  /*0570*/  LDG.E R15, desc[UR6][R22.64] ;  /* 0x00000006160f7981 */ /* 0x0000e8000c1e1900 */
[----:B------:R1:W5:Y:S01]  /*0580*/  LDG.E R16, desc[UR6][R26.64] ;  /* 0x000000061a107981 */ /* 0x000362000c1e1900 */
[----:B0-----:R-:W-:-:S04]  /*0590*/  IMAD.WIDE.U32 R22, R17, 0x4, R18 ;  /* 0x0000000411167825 */ /* 0x001fc800078e0012 */
[--C-:B-1----:R-:W-:Y:S01]  /*05a0*/  IMAD.WIDE.U32 R26, R24, 0x4, R18.reuse ;  /* 0x00000004181a7825 */ /* 0x102fe200078e0012 */
[----:B------:R-:W5:Y:S03]  /*05b0*/  LDG.E R17, desc[UR6][R22.64] ;  /* 0x0000000616117981 */ /* 0x000f66000c1e1900 */
[----:B------:R-:W-:Y:S02]  /*05c0*/  IMAD.WIDE.U32 R24, R25, 0x4, R18 ;  /* 0x0000000419187825 */ /* 0x000fe400078e0012 */
[----:B------:R-:W5:Y:S04]  /*05d0*/  LDG.E R18, desc[UR6][R26.64] ;  /* 0x000000061a127981 */ /* 0x000f68000c1e1900 */
[----:B------:R-:W5:Y:S01]  /*05e0*/  LDG.E R19, desc[UR6][R24.64] ;  /* 0x0000000618137981 */ /* 0x000f62000c1e1900 */
[----:B------:R-:W-:-:S04]  /*05f0*/  IADD3 R21, PT, PT, R21, 0x10, RZ ;  /* 0x0000001015157810 */ /* 0x000fc80007ffe0ff */
[----:B------:R-:W-:Y:S01]  /*0600*/  ISETP.NE.AND P0, PT, R21, 0x400, PT ;  /* 0x000004001500780c */ /* 0x000fe20003f05270 */
[----:B--2---:R0:W-:Y:S04]  /*0610*/  STL.128 [R20], R4 ;  /* 0x0000000414007387 */ /* 0x0041e80000100c00 */
[----:B----4-:R0:W-:Y:S04]  /*0620*/  STL.128 [R20+0x1000], R8 ;  /* 0x0010000814007387 */ /* 0x0101e80000100c00 */
[----:B---3--:R0:W-:Y:S04]  /*0630*/  STL.128 [R20+0x30], R12 ;  /* 0x0000300c14007387 */ /* 0x0081e80000100c00 */
[----:B-----5:R0:W-:Y:S01]  /*0640*/  STL.128 [R20+0x1030], R16 ;  /* 0x0010301014007387 */ /* 0x0201e20000100c00 */
[----:B------:R-:W-:Y:S05]  /*0650*/  @P0 BRA `(.L_x_0) ;  /* 0xfffffff800880947 */ /* 0x000fea000383ffff */
[----:B------:R-:W1:Y:S01]  /*0660*/  S2UR UR5, SR_CgaCtaId ;  /* 0x00000000000579c3 */ /* 0x000e620000008800 */
[----:B------:R-:W-:Y:S01]  /*0670*/  UMOV UR4, 0x400 ;  /* 0x0000040000047882 */ /* 0x000fe20000000000 */
[----:B------:R-:W-:Y:S01]  /*0680*/  IMAD.MOV.U32 R29, RZ, RZ, RZ ;  /* 0x000000ffff1d7224 */ /* 0x000fe200078e00ff */
[----:B-1----:R-:W-:-:S06]  /*0690*/  ULEA UR4, UR5, UR4, 0x18 ;  /* 0x0000000405047291 */ /* 0x002fcc000f8ec0ff */
[----:B------:R-:W-:-:S07]  /*06a0*/  LEA R30, R0, UR4, 0x2 ;  /* 0x00000004001e7c11 */ /* 0x000fce000f8e10ff */
.L_x_7:
[----:B------:R-:W1:Y:S02]  /*06b0*/  LDCU UR4, c[0x0][0x380] ;  /* 0x00007000ff0477ac */ /* 0x000e640008000800 */
[----:B-1----:R-:W-:-:S09]  /*06c0*/  UISETP.GE.AND UP0, UPT, UR4, 0x1, UPT ;  /* 0x000000010400788c */ /* 0x002fd2000bf06270 */
[----:B------:R-:W-:Y:S05]  /*06d0*/  BRA.U !UP0, `(.L_x_1) ;  /* 0x0000000108787547 */ /* 0x000fea000b800000 */
[----:B0-----:R-:W-:Y:S01]  /*06e0*/  SHF.L.U32 R5, R29, 0xa, RZ ;  /* 0x0000000a1d057819 */ /* 0x001fe200000006ff */
[----:B------:R-:W-:-:S03]  /*06f0*/  UMOV UR4, URZ ;  /* 0x000000ff00047c82 */ /* 0x000fc60008000000 */
[----:B------:R-:W-:-:S07]  /*0700*/  LOP3.LUT R8, R0, R5, RZ, 0xfc, !PT ;  /* 0x0000000500087212 */ /* 0x000fce00078efcff */
.L_x_5:
[----:B------:R-:W0:Y:S01]  /*0710*/  LDCU UR8, c[0x0][0x380] ;  /* 0x00007000ff0877ac */ /* 0x000e220008000800 */
[----:B------:R-:W-:Y:S01]  /*0720*/  IADD3 R4, PT, PT, R0, UR4, RZ ;  /* 0x0000000400047c10 */ /* 0x000fe2000fffe0ff */
[----:B------:R-:W-:Y:S01]  /*0730*/  BSSY.RECONVERGENT B0, `(.L_x_2) ;  /* 0x0000014000007945 */ /* 0x000fe20003800200 */
[----:B------:R-:W1:Y:S02]  /*0740*/  LDCU UR5, c[0x0][0x3b0] ;  /* 0x00007600ff0577ac */ /* 0x000e640008000800 */
[----:B0-----:R-:W-:-:S04]  /*0750*/  ISETP.GE.AND P0, PT, R4, UR8, PT ;  /* 0x0000000804007c0c */ /* 0x001fc8000bf06270 */
[----:B-1----:R-:W-:-:S13]  /*0760*/  ISETP.GE.OR P0, PT, R0, UR5, P0 ;  /* 0x0000000500007c0c */ /* 0x002fda0008706670 */
[----:B------:R-:W-:Y:S05]  /*0770*/  @P0 BRA `(.L_x_3) ;  /* 0x00000000003c0947 */ /* 0x000fea0003800000 */
[----:B------:R-:W0:Y:S01]  /*0780*/  LDC.64 R6, c[0x0][0x3a0] ;  /* 0x0000e800ff067b82 */ /* 0x000e220000000a00 */
[----:B------:R-:W-:Y:S01]  /*0790*/  IADD3 R11, PT, PT, R0, R2, RZ ;  /* 0x00000002000b7210 */ /* 0x000fe20007ffe0ff */
[----:B------:R-:W-:Y:S01]  /*07a0*/  IMAD.MOV.U32 R15, RZ, RZ, R30 ;  /* 0x000000ffff0f7224 */ /* 0x000fe200078e001e */
[----:B------:R-:W-:Y:S02]  /*07b0*/  IADD3 R9, PT, PT, R8, UR4, RZ ;  /* 0x0000000408097c10 */ /* 0x000fe4000fffe0ff */
[----:B------:R-:W-:-:S07]  /*07c0*/  IADD3 R13, PT, PT, R11, UR4, RZ ;  /* 0x000000040b0d7c10 */ /* 0x000fce000fffe0ff */
.L_x_4:
[----:B0-----:R-:W-:-:S06]  /*07d0*/  IMAD.WIDE R4, R9, 0x4, R6 ;  /* 0x0000000409047825 */ /* 0x001fcc00078e0206 */
[----:B------:R-:W2:Y:S01]  /*07e0*/  LDG.E R4, desc[UR6][R4.64] ;  /* 0x0000000604047981 */ /* 0x000ea2000c1e1900 */
[----:B------:R-:W-:Y:S02]  /*07f0*/  ISETP.GE.AND P0, PT, R13, UR8, PT ;  /* 0x000000080d007c0c */ /* 0x000fe4000bf06270 */
[----:B------:R-:W-:Y:S02]  /*0800*/  ISETP.LT.AND P1, PT, R11, UR5, PT ;  /* 0x000000050b007c0c */ /* 0x000fe4000bf21270 */
[C---:B------:R-:W-:Y:S02]  /*0810*/  IADD3 R11, PT, PT, R2.reuse, R11, RZ ;  /* 0x0000000b020b7210 */ /* 0x040fe40007ffe0ff */
[C---:B------:R-:W-:Y:S02]  /*0820*/  IADD3 R13, PT, PT, R2.reuse, R13, RZ ;  /* 0x0000000d020d7210 */ /* 0x040fe40007ffe0ff */
[C---:B------:R-:W-:Y:S01]  /*0830*/  IADD3 R9, PT, PT, R2.reuse, R9, RZ ;  /* 0x0000000902097210 */ /* 0x040fe20007ffe0ff */
[----:B--2---:R0:W-:Y:S02]  /*0840*/  STS [R15], R4 ;  /* 0x000000040f007388 */ /* 0x0041e40000000800 */
[----:B0-----:R-:W-:-:S04]  /*0850*/  LEA R15, R2, R15, 0x2 ;  /* 0x0000000f020f7211 */ /* 0x001fc800078e10ff */
[----:B------:R-:W-:Y:S05]  /*0860*/  @!P0 BRA P1, `(.L_x_4) ;  /* 0xfffffffc00d88947 */ /* 0x000fea000083ffff */
.L_x_3:
[----:B------:R-:W-:Y:S05]  /*0870*/  BSYNC.RECONVERGENT B0 ;  /* 0x0000000000007941 */ /* 0x000fea0003800200 */
.L_x_2:
[----:B------:R-:W-:Y:S01]  /*0880*/  BAR.SYNC.DEFER_BLOCKING 0x0 ;  /* 0x0000000000007b1d */ /* 0x000fe20000010000 */
[----:B------:R-:W-:-:S04]  /*0890*/  UIADD3 UR4, UPT, UPT, UR4, UR5, URZ ;  /* 0x0000000504047290 */ /* 0x000fc8000fffe0ff */
[----:B------:R-:W-:-:S09]  /*08a0*/  UISETP.GE.AND UP0, UPT, UR4, UR8, UPT ;  /* 0x000000080400728c */ /* 0x000fd2000bf06270 */
[----:B------:R-:W-:Y:S05]  /*08b0*/  BRA.U !UP0, `(.L_x_5) ;  /* 0xfffffffd08947547 */ /* 0x000fea000b83ffff */
.L_x_1:
[----:B------:R-:W1:Y:S01]  /*08c0*/  S2UR UR5, SR_CgaCtaId ;  /* 0x00000000000579c3 */ /* 0x000e620000008800 */
[----:B------:R-:W-:Y:S02]  /*08d0*/  HFMA2 R28, -RZ, RZ, 0, 0 ;  /* 0x00000000ff1c7431 */ /* 0x000fe400000001ff */
[----:B------:R-:W-:Y:S01]  /*08e0*/  IMAD.MOV.U32 R27, RZ, RZ, RZ ;  /* 0x000000ffff1b7224 */ /* 0x000fe200078e00ff */
[----:B------:R-:W-:Y:S02]  /*08f0*/  UMOV UR4, 0x400 ;  /* 0x0000040000047882 */ /* 0x000fe40000000000 */
[----:B-1----:R-:W-:-:S12]  /*0900*/  ULEA UR4, UR5, UR4, 0x18 ;  /* 0x0000000405047291 */ /* 0x002fd8000f8ec0ff */
.L_x_6:
[----:B------:R-:W-:-:S05]  /*0910*/  LEA R24, R28, R1, 0x2 ;  /* 0x000000011c187211 */ /* 0x000fca00078e10ff */
[----:B0-----:R-:W2:Y:S04]  /*0920*/  LDL.128 R12, [R24+0x1000] ;  /* 0x00100000180c7983 */ /* 0x001ea80000100c00 */
[----:B------:R-:W3:Y:S04]  /*0930*/  LDL.128 R16, [R24] ;  /* 0x0000000018107983 */ /* 0x000ee80000100c00 */
[----:B------:R-:W4:Y:S04]  /*0940*/  LDL.128 R4, [R24+0x1010] ;  /* 0x0010100018047983 */ /* 0x000f280000100c00 */
[----:B------:R-:W5:Y:S01]  /*0950*/  LDL.128 R8, [R24+0x10] ;  /* 0x0000100018087983 */ /* 0x000f620000100c00 */
[----:B--2---:R-:W-:-:S02]  /*0960*/  LEA R22, R12, UR4, 0x2 ;  /* 0x000000040c167c11 */ /* 0x004fc4000f8e10ff */
[----:B------:R-:W-:Y:S02]  /*0970*/  LEA R23, R13, UR4, 0x2 ;  /* 0x000000040d177c11 */ /* 0x000fe4000f8e10ff */
[----:B------:R-:W-:Y:S01]  /*0980*/  LEA R21, R14, UR4, 0x2 ;  /* 0x000000040e157c11 */ /* 0x000fe2000f8e10ff */
[----:B------:R-:W3:Y:S01]  /*0990*/  LDS R13, [R22] ;  /* 0x00000000160d7984 */ /* 0x000ee20000000800 */
[----:B------:R-:W-:Y:S02]  /*09a0*/  LEA R20, R15, UR4, 0x2 ;  /* 0x000000040f147c11 */ /* 0x000fe4000f8e10ff */
[----:B----4-:R-:W-:Y:S01]  /*09b0*/  LEA R26, R4, UR4, 0x2 ;  /* 0x00000004041a7c11 */ /* 0x010fe2000f8e10ff */
[----:B------:R-:W0:Y:S01]  /*09c0*/  LDS R12, [R23] ;  /* 0x00000000170c7984 */ /* 0x000e220000000800 */
[----:B------:R-:W-:-:S03]  /*09d0*/  LEA R4, R5, UR4, 0x2 ;  /* 0x0000000405047c11 */ /* 0x000fc6000f8e10ff */
[----:B------:R-:W1:Y:S04]  /*09e0*/  LDS R21, [R21] ;  /* 0x0000000015157984 */ /* 0x000e680000000800 */
[----:B------:R-:W2:Y:S04]  /*09f0*/  LDS R20, [R20] ;  /* 0x0000000014147984 */ /* 0x000ea80000000800 */
[----:B------:R-:W5:Y:S01]  /*0a00*/  LDS R5, [R26] ;  /* 0x000000001a057984 */ /* 0x000f620000000800 */
[----:B------:R-:W-:-:S03]  /*0a10*/  LEA R6, R6, UR4, 0x2 ;  /* 0x0000000406067c11 */ /* 0x000fc6000f8e10ff */
[----:B------:R-:W4:Y:S04]  /*0a20*/  LDS R4, [R4] ;  /* 0x0000000004047984 */ /* 0x000f280000000800 */
[----:B------:R-:W4:Y:S01]  /*0a30*/  LDS R25, [R6] ;  /* 0x0000000006197984 */ /* 0x000f220000000800 */
[----:B---3--:R-:W-:-:S04]  /*0a40*/  FFMA R16, R16, R13, R27 ;  /* 0x0000000d10107223 */ /* 0x008fc8000000001b */
[----:B0-----:R-:W-:Y:S02]  /*0a50*/  FFMA R17, R17, R12, R16 ;  /* 0x0000000c11117223 */ /* 0x001fe40000000010 */
[----:B------:R-:W3:Y:S02]  /*0a60*/  LDL.128 R12, [R24+0x1020] ;  /* 0x00102000180c7983 */ /* 0x000ee40000100c00 */
[----:B-1----:R-:W-:-:S04]  /*0a70*/  FFMA R18, R18, R21, R17 ;  /* 0x0000001512127223 */ /* 0x002fc80000000011 */
[----:B--2---:R-:W-:Y:S02]  /*0a80*/  FFMA R23, R19, R20, R18 ;  /* 0x0000001413177223 */ /* 0x004fe40000000012 */
[----:B------:R-:W2:Y:S02]  /*0a90*/  LDL.128 R16, [R24+0x1030] ;  /* 0x0010300018107983 */ /* 0x000ea40000100c00 */
[----:B-----5:R-:W-:Y:S02]  /*0aa0*/  FFMA R8, R8, R5, R23 ;  /* 0x0000000508087223 */ /* 0x020fe40000000017 */
[----:B------:R-:W5:Y:S02]  /*0ab0*/  LDL.128 R20, [R24+0x20] ;  /* 0x0000200018147983 */ /* 0x000f640000100c00 */
[----:B----4-:R-:W-:-:S04]  /*0ac0*/  FFMA R9, R9, R4, R8 ;  /* 0x0000000409097223 */ /* 0x010fc80000000008 */
[----:B------:R-:W-:Y:S02]  /*0ad0*/  FFMA R10, R10, R25, R9 ;  /* 0x000000190a0a7223 */ /* 0x000fe40000000009 */
[----:B------:R-:W4:Y:S01]  /*0ae0*/  LDL.128 R24, [R24+0x30] ;  /* 0x0000300018187983 */ /* 0x000f220000100c00 */
[----:B------:R-:W-:-:S06]  /*0af0*/  LEA R4, R7, UR4, 0x2 ;  /* 0x0000000407047c11 */ /* 0x000fcc000f8e10ff */
[----:B------:R-:W0:Y:S01]  /*0b00*/  LDS R4, [R4] ;  /* 0x0000000004047984 */ /* 0x000e220000000800 */
[----:B------:R-:W-:-:S04]  /*0b10*/  IADD3 R28, PT, PT, R28, 0x10, RZ ;  /* 0x000000101c1c7810 */ /* 0x000fc80007ffe0ff */
[----:B------:R-:W-:Y:S01]  /*0b20*/  ISETP.NE.AND P0, PT, R28, 0x400, PT ;  /* 0x000004001c00780c */ /* 0x000fe20003f05270 */
[----:B0-----:R-:W-:Y:S01]  /*0b30*/  FFMA R11, R11, R4, R10 ;  /* 0x000000040b0b7223 */ /* 0x001fe2000000000a */
[----:B---3--:R-:W-:Y:S02]  /*0b40*/  LEA R5, R12, UR4, 0x2 ;  /* 0x000000040c057c11 */ /* 0x008fe4000f8e10ff */
[----:B------:R-:W-:Y:S02]  /*0b50*/  LEA R31, R13, UR4, 0x2 ;  /* 0x000000040d1f7c11 */ /* 0x000fe4000f8e10ff */
[----:B------:R-:W-:Y:S02]  /*0b60*/  LEA R7, R14, UR4, 0x2 ;  /* 0x000000040e077c11 */ /* 0x000fe4000f8e10ff */
[----:B------:R-:W5:Y:S01]  /*0b70*/  LDS R5, [R5] ;  /* 0x0000000005057984 */ /* 0x000f620000000800 */
[----:B------:R-:W-:-:S03]  /*0b80*/  LEA R8, R15, UR4, 0x2 ;  /* 0x000000040f087c11 */ /* 0x000fc6000f8e10ff */
[----:B------:R-:W0:Y:S01]  /*0b90*/  LDS R6, [R31] ;  /* 0x000000001f067984 */ /* 0x000e220000000800 */
[----:B--2---:R-:W-:-:S03]  /*0ba0*/  LEA R9, R16, UR4, 0x2 ;  /* 0x0000000410097c11 */ /* 0x004fc6000f8e10ff */
[----:B------:R-:W1:Y:S01]  /*0bb0*/  LDS R7, [R7] ;  /* 0x0000000007077984 */ /* 0x000e620000000800 */
[----:B------:R-:W-:-:S03]  /*0bc0*/  LEA R12, R17, UR4, 0x2 ;  /* 0x00000004110c7c11 */ /* 0x000fc6000f8e10ff */
[----:B------:R-:W2:Y:S01]  /*0bd0*/  LDS R8, [R8] ;  /* 0x0000000008087984 */ /* 0x000ea20000000800 */
[----:B------:R-:W-:-:S03]  /*0be0*/  LEA R13, R18, UR4, 0x2 ;  /* 0x00000004120d7c11 */ /* 0x000fc6000f8e10ff */
[----:B------:R-:W4:Y:S01]  /*0bf0*/  LDS R9, [R9] ;  /* 0x0000000009097984 */ /* 0x000f220000000800 */
[----:B------:R-:W-:-:S03]  /*0c00*/  LEA R14, R19, UR4, 0x2 ;  /* 0x00000004130e7c11 */ /* 0x000fc6000f8e10ff */
[----:B------:R-:W3:Y:S04]  /*0c10*/  LDS R12, [R12] ;  /* 0x000000000c0c7984 */ /* 0x000ee80000000800 */
[----:B------:R-:W3:Y:S04]  /*0c20*/  LDS R13, [R13] ;  /* 0x000000000d0d7984 */ /* 0x000ee80000000800 */
[----:B------:R-:W3:Y:S01]  /*0c30*/  LDS R14, [R14] ;  /* 0x000000000e0e7984 */ /* 0x000ee20000000800 */
[----:B-----5:R-:W-:-:S04]  /*0c40*/  FFMA R20, R20, R5, R11 ;  /* 0x0000000514147223 */ /* 0x020fc8000000000b */
[----:B0-----:R-:W-:-:S04]  /*0c50*/  FFMA R21, R21, R6, R20 ;  /* 0x0000000615157223 */ /* 0x001fc80000000014 */
[----:B-1----:R-:W-:-:S04]  /*0c60*/  FFMA R22, R22, R7, R21 ;  /* 0x0000000716167223 */ /* 0x002fc80000000015 */
[----:B--2---:R-:W-:-:S04]  /*0c70*/  FFMA R23, R23, R8, R22 ;  /* 0x0000000817177223 */ /* 0x004fc80000000016 */
[----:B----4-:R-:W-:-:S04]  /*0c80*/  FFMA R24, R24, R9, R23 ;  /* 0x0000000918187223 */ /* 0x010fc80000000017 */
[----:B---3--:R-:W-:-:S04]  /*0c90*/  FFMA R25, R25, R12, R24 ;  /* 0x0000000c19197223 */ /* 0x008fc80000000018 */
[----:B------:R-:W-:-:S04]  /*0ca0*/  FFMA R26, R26, R13, R25 ;  /* 0x0000000d1a1a7223 */ /* 0x000fc80000000019 */
[----:B------:R-:W-:Y:S01]  /*0cb0*/  FFMA R27, R27, R14, R26 ;  /* 0x0000000e1b1b7223 */ /* 0x000fe2000000001a */
[----:B------:R-:W-:Y:S06]  /*0cc0*/  @P0 BRA `(.L_x_6) ;  /* 0xfffffffc00100947 */ /* 0x000fec000383ffff */
[----:B------:R-:W0:Y:S02]  /*0cd0*/  LDCU UR4, c[0x0][0x384] ;  /* 0x00007080ff0477ac */ /* 0x000e240008000800 */
[----:B0-----:R-:W-:-:S13]  /*0ce0*/  ISETP.GE.U32.AND P0, PT, R3, UR4, PT ;  /* 0x0000000403007c0c */ /* 0x001fda000bf06070 */
[----:B------:R-:W0:Y:S01]  /*0cf0*/  @!P0 LDC.64 R4, c[0x0][0x3a8] ;  /* 0x0000ea00ff048b82 */ /* 0x000e220000000a00 */
[C---:B------:R-:W-:Y:S02]  /*0d00*/  @!P0 LEA R7, R29.reuse, R3, 0xa ;  /* 0x000000031d078211 */ /* 0x040fe400078e50ff */
[----:B------:R-:W-:-:S03]  /*0d10*/  IADD3 R29, PT, PT, R29, 0x1, RZ ;  /* 0x000000011d1d7810 */ /* 0x000fc60007ffe0ff */
[----:B0-----:R-:W-:-:S05]  /*0d20*/  @!P0 IMAD.WIDE.U32 R4, R7, 0x4, R4 ;  /* 0x0000000407048825 */ /* 0x001fca00078e0004 */
[----:B------:R1:W-:Y:S01]  /*0d30*/  @!P0 STG.E desc[UR6][R4.64], R27 ;  /* 0x0000001b04008986 */ /* 0x0003e2000c101906 */
[----:B------:R-:W-:Y:S01]  /*0d40*/  BAR.SYNC.DEFER_BLOCKING 0x0 ;  /* 0x0000000000007b1d */ /* 0x000fe20000010000 */
[----:B------:R-:W-:-:S13]  /*0d50*/  ISETP.NE.AND P0, PT, R29, 0x64, PT ;  /* 0x000000641d00780c */ /* 0x000fda0003f05270 */
[----:B-1----:R-:W-:Y:S05]  /*0d60*/  @P0 BRA `(.L_x_7) ;  /* 0xfffffff800500947 */ /* 0x002fea000383ffff */
[----:B------:R-:W-:Y:S05]  /*0d70*/  EXIT ;  /* 0x000000000000794d */ /* 0x000fea0003800000 */
.L_x_8:
[----:B------:R-:W-:-:S00]  /*0d80*/  BRA `(.L_x_8) ;  /* 0xfffffffc00fc7947 */ /* 0x000fc0000383ffff */
[----:B------:R-:W-:-:S00]  /*0d90*/  NOP ;  /* 0x0000000000007918 */ /* 0x000fc00000000000 */
        /* <DEDUP_REMOVED lines=14> */
.L_x_37:


//--------------------- .text._Z21mul_kernel_shared_csriiiPKiPKfS2_Pfi --------------------------
	.section	.text._Z21mul_kernel_shared_csriiiPKiPKfS2_Pfi,"ax",@progbits
	.align	128
.text._Z21mul_kernel_shared_csriiiPKiPKfS2_Pfi:
        .type           _Z21mul_kernel_shared_csriiiPKiPKfS2_Pfi,@function
        .size           _Z21mul_kernel_shared_csriiiPKiPKfS2_Pfi,(.L_x_38 - _Z21mul_kernel_shared_csriiiPKiPKfS2_Pfi)
        .other          _Z21mul_kernel_shared_csriiiPKiPKfS2_Pfi,@"STO_CUDA_ENTRY STV_DEFAULT"
_Z21mul_kernel_shared_csriiiPKiPKfS2_Pfi:
[----:B------:R-:W-:Y:S01]  /*0000*/  LDC R1, c[0x0][0x37c] ;  /* 0x0000df00ff017b82 */ /* 0x000fe20000000800 */
[----:B------:R-:W0:Y:S07]  /*0010*/  S2R R0, SR_TID.X ;  /* 0x0000000000007919 */ /* 0x000e2e0000002100 */
[----:B------:R-:W1:Y:S01]  /*0020*/  S2UR UR5, SR_CgaCtaId ;  /* 0x00000000000579c3 */ /* 0x000e620000008800 */
[----:B------:R-:W-:Y:S01]  /*0030*/  UMOV UR4, 0x400 ;  /* 0x0000040000047882 */ /* 0x000fe20000000000 */
[----:B------:R-:W-:Y:S01]  /*0040*/  HFMA2 R3, -RZ, RZ, 0, 0 ;  /* 0x00000000ff037431 */ /* 0x000fe200000001ff */
[----:B------:R-:W2:Y:S05]  /*0050*/  LDCU.64 UR6, c[0x0][0x358] ;  /* 0x00006b00ff0677ac */ /* 0x000eaa0008000a00 */
[----:B------:R-:W3:Y:S08]  /*0060*/  S2UR UR8, SR_CTAID.X ;  /* 0x00000000000879c3 */ /* 0x000ef00000002500 */
[----:B------:R-:W3:Y:S01]  /*0070*/  LDC R2, c[0x0][0x360] ;  /* 0x0000d800ff027b82 */ /* 0x000ee20000000800 */
[----:B-1----:R-:W-:-:S06]  /*0080*/  ULEA UR5, UR5, UR4, 0x18 ;  /* 0x0000000405057291 */ /* 0x002fcc000f8ec0ff */
[----:B0-----:R-:W-:Y:S01]  /*0090*/  LEA R6, R0, UR5, 0x2 ;  /* 0x0000000500067c11 */ /* 0x001fe2000f8e10ff */
[----:B---3--:R-:W-:Y:S01]  /*00a0*/  IMAD R4, R2, UR8, R0 ;  /* 0x0000000802047c24 */ /* 0x008fe2000f8e0200 */
[----:B--2---:R-:W-:-:S07]  /*00b0*/  IADD3 R5, PT, PT, R0, R2, RZ ;  /* 0x0000000200057210 */ /* 0x004fce0007ffe0ff */
.L_x_15:
[----:B------:R-:W0:Y:S02]  /*00c0*/  LDCU UR4, c[0x0][0x380] ;  /* 0x00007000ff0477ac */ /* 0x000e240008000800 */
[----:B0-----:R-:W-:-:S09]  /*00d0*/  UISETP.GE.AND UP0, UPT, UR4, 0x1, UPT ;  /* 0x000000010400788c */ /* 0x001fd2000bf06270 */
[----:B------:R-:W-:Y:S05]  /*00e0*/  BRA.U !UP0, `(.L_x_9) ;  /* 0x0000000108787547 */ /* 0x000fea000b800000 */
[----:B------:R-:W-:Y:S01]  /*00f0*/  SHF.L.U32 R7, R3, 0xa, RZ ;  /* 0x0000000a03077819 */ /* 0x000fe200000006ff */
[----:B------:R-:W-:-:S03]  /*0100*/  UMOV UR4, URZ ;  /* 0x000000ff00047c82 */ /* 0x000fc60008000000 */
[----:B------:R-:W-:-:S07]  /*0110*/  LOP3.LUT R12, R0, R7, RZ, 0xfc, !PT ;  /* 0x00000007000c7212 */ /* 0x000fce00078efcff */
.L_x_13:
        /* <DEDUP_REMOVED lines=8> */
[----:B------:R-:W-:Y:S02]  /*01a0*/  IADD3 R7, PT, PT, R12, UR4, RZ ;  /* 0x000000040c077c10 */ /* 0x000fe4000fffe0ff */
[----:B------:R-:W-:Y:S02]  /*01b0*/  IADD3 R13, PT, PT, R5, UR4, RZ ;  /* 0x00000004050d7c10 */ /* 0x000fe4000fffe0ff */
[----:B------:R-:W-:Y:S02]  /*01c0*/  MOV R15, R6 ;  /* 0x00000006000f7202 */ /* 0x000fe40000000f00 */
[----:B------:R-:W-:-:S07]  /*01d0*/  MOV R17, R5 ;  /* 0x0000000500117202 */ /* 0x000fce0000000f00 */
.L_x_12:
[----:B0-----:R-:W-:-:S06]  /*01e0*/  IMAD.WIDE R8, R7, 0x4, R10 ;  /* 0x0000000407087825 */ /* 0x001fcc00078e020a */
[----:B------:R-:W2:Y:S01]  /*01f0*/  LDG.E R8, desc[UR6][R8.64] ;  /* 0x0000000608087981 */ /* 0x000ea2000c1e1900 */
[----:B------:R-:W-:Y:S01]  /*0200*/  ISETP.GE.AND P0, PT, R13, UR9, PT ;  /* 0x000000090d007c0c */ /* 0x000fe2000bf06270 */
[C---:B------:R-:W-:Y:S01]  /*0210*/  IMAD.IADD R7, R2.reuse, 0x1, R7 ;  /* 0x0000000102077824 */ /* 0x040fe200078e0207 */
[----:B------:R-:W-:Y:S02]  /*0220*/  ISETP.LT.AND P1, PT, R17, UR8, PT ;  /* 0x0000000811007c0c */ /* 0x000fe4000bf21270 */
[C---:B------:R-:W-:Y:S02]  /*0230*/  IADD3 R17, PT, PT, R2.reuse, R17, RZ ;  /* 0x0000001102117210 */ /* 0x040fe40007ffe0ff */
[C---:B------:R-:W-:Y:S01]  /*0240*/  IADD3 R13, PT, PT, R2.reuse, R13, RZ ;  /* 0x0000000d020d7210 */ /* 0x040fe20007ffe0ff */
[----:B--2---:R0:W-:Y:S02]  /*0250*/  STS [R15], R8 ;  /* 0x000000080f007388 */ /* 0x0041e40000000800 */
[----:B0-----:R-:W-:-:S06]  /*0260*/  LEA R15, R2, R15, 0x2 ;  /* 0x0000000f020f7211 */ /* 0x001fcc00078e10ff */
[----:B------:R-:W-:Y:S05]  /*0270*/  @!P0 BRA P1, `(.L_x_12) ;  /* 0xfffffffc00d88947 */ /* 0x000fea000083ffff */
.L_x_11:
[----:B------:R-:W-:Y:S05]  /*0280*/  BSYNC.RECONVERGENT B0 ;  /* 0x0000000000007941 */ /* 0x000fea0003800200 */
.L_x_10:
[----:B------:R-:W-:Y:S01]  /*0290*/  BAR.SYNC.DEFER_BLOCKING 0x0 ;  /* 0x0000000000007b1d */ /* 0x000fe20000010000 */
[----:B------:R-:W-:-:S04]  /*02a0*/  UIADD3 UR4, UPT, UPT, UR4, UR8, URZ ;  /* 0x0000000804047290 */ /* 0x000fc8000fffe0ff */
[----:B------:R-:W-:-:S09]  /*02b0*/  UISETP.GE.AND UP0, UPT, UR4, UR9, UPT ;  /* 0x000000090400728c */ /* 0x000fd2000bf06270 */
[----:B------:R-:W-:Y:S05]  /*02c0*/  BRA.U !UP0, `(.L_x_13) ;  /* 0xfffffffd08947547 */ /* 0x000fea000b83ffff */
.L_x_9:
[----:B------:R-:W-:Y:S01]  /*02d0*/  HFMA2 R11, -RZ, RZ, 0, 0 ;  /* 0x00000000ff0b7431 */ /* 0x000fe200000001ff */
[----:B------:R-:W-:-:S07]  /*02e0*/  MOV R7, RZ ;  /* 0x000000ff00077202 */ /* 0x000fce0000000f00 */
.L_x_14:
[----:B------:R-:W0:Y:S01]  /*02f0*/  LDC.64 R14, c[0x0][0x390] ;  /* 0x0000e400ff0e7b82 */ /* 0x000e220000000a00 */
[----:B------:R-:W-:-:S04]  /*0300*/  LEA R10, R7, R4, 0xa ;  /* 0x00000004070a7211 */ /* 0x000fc800078e50ff */
[C---:B------:R-:W-:Y:S02]  /*0310*/  IADD3 R17, PT, PT, R10.reuse, 0x400, RZ ;  /* 0x000004000a117810 */ /* 0x040fe40007ffe0ff */
[C---:B------:R-:W-:Y:S01]  /*0320*/  IADD3 R23, PT, PT, R10.reuse, 0x800, RZ ;  /* 0x000008000a177810 */ /* 0x040fe20007ffe0ff */
[----:B------:R-:W1:Y:S01]  /*0330*/  LDC.64 R12, c[0x0][0x398] ;  /* 0x0000e600ff0c7b82 */ /* 0x000e620000000a00 */
[----:B0-----:R-:W-:-:S04]  /*0340*/  IMAD.WIDE.U32 R8, R10, 0x4, R14 ;  /* 0x000000040a087825 */ /* 0x001fc800078e000e */
[--C-:B------:R-:W-:Y:S01]  /*0350*/  IMAD.WIDE.U32 R26, R17, 0x4, R14.reuse ;  /* 0x00000004111a7825 */ /* 0x100fe200078e000e */
[----:B------:R0:W2:Y:S04]  /*0360*/  LDG.E R18, desc[UR6][R8.64] ;  /* 0x0000000608127981 */ /* 0x0000a8000c1e1900 */
[----:B------:R2:W3:Y:S01]  /*0370*/  LDG.E R19, desc[UR6][R26.64] ;  /* 0x000000061a137981 */ /* 0x0004e2000c1e1900 */
[----:B------:R-:W-:-:S06]  /*0380*/  IMAD.WIDE.U32 R24, R23, 0x4, R14 ;  /* 0x0000000417187825 */ /* 0x000fcc00078e000e */
[----:B------:R-:W4:Y:S01]  /*0390*/  LDG.E R24, desc[UR6][R24.64] ;  /* 0x0000000618187981 */ /* 0x000f22000c1e1900 */
[----:B-1----:R-:W-:-:S04]  /*03a0*/  IMAD.WIDE.U32 R20, R10, 0x4, R12 ;  /* 0x000000040a147825 */ /* 0x002fc800078e000c */
[--C-:B------:R-:W-:Y:S02]  /*03b0*/  IMAD.WIDE.U32 R16, R17, 0x4, R12.reuse ;  /* 0x0000000411107825 */ /* 0x100fe400078e000c */
[----:B------:R-:W5:Y:S04]  /*03c0*/  LDG.E R20, desc[UR6][R20.64] ;  /* 0x0000000614147981 */ /* 0x000f68000c1e1900 */
[----:B------:R5:W5:Y:S01]  /*03d0*/  LDG.E R22, desc[UR6][R16.64] ;  /* 0x0000000610167981 */ /* 0x000b62000c1e1900 */
[----:B0-----:R-:W-:-:S06]  /*03e0*/  IMAD.WIDE.U32 R8, R23, 0x4, R12 ;  /* 0x0000000417087825 */ /* 0x001fcc00078e000c */
[----:B------:R-:W5:Y:S01]  /*03f0*/  LDG.E R9, desc[UR6][R8.64] ;  /* 0x0000000608097981 */ /* 0x000f62000c1e1900 */
[----:B------:R-:W-:-:S04]  /*0400*/  VIADD R23, R10, 0xc00 ;  /* 0x00000c000a177836 */ /* 0x000fc80000000000 */
[--C-:B------:R-:W-:Y:S01]  /*0410*/  IMAD.WIDE.U32 R28, R23, 0x4, R14.reuse ;  /* 0x00000004171c7825 */ /* 0x100fe200078e000e */
[----:B--2---:R-:W-:Y:S02]  /*0420*/  LEA R27, R18, UR5, 0x2 ;  /* 0x00000005121b7c11 */ /* 0x004fe4000f8e10ff */
[----:B------:R-:W-:Y:S02]  /*0430*/  IADD3 R18, PT, PT, R10, 0x1000, RZ ;  /* 0x000010000a127810 */ /* 0x000fe40007ffe0ff */
[----:B---3--:R-:W-:Y:S02]  /*0440*/  LEA R26, R19, UR5, 0x2 ;  /* 0x00000005131a7c11 */ /* 0x008fe4000f8e10ff */
[----:B------:R-:W5:Y:S04]  /*0450*/  LDS R27, [R27] ;  /* 0x000000001b1b7984 */ /* 0x000f680000000800 */
[----:B------:R-:W0:Y:S01]  /*0460*/  LDS R26, [R26] ;  /* 0x000000001a1a7984 */ /* 0x000e220000000800 */
[----:B----4-:R-:W-:Y:S01]  /*0470*/  LEA R19, R24, UR5, 0x2 ;  /* 0x0000000518137c11 */ /* 0x010fe2000f8e10ff */
[----:B------:R-:W-:-:S05]  /*0480*/  IMAD.WIDE.U32 R24, R18, 0x4, R14 ;  /* 0x0000000412187825 */ /* 0x000fca00078e000e */
[----:B------:R-:W1:Y:S04]  /*0490*/  LDS R19, [R19] ;  /* 0x0000000013137984 */ /* 0x000e680000000800 */
[----:B------:R2:W3:Y:S01]  /*04a0*/  LDG.E R8, desc[UR6][R24.64] ;  /* 0x0000000618087981 */ /* 0x0004e2000c1e1900 */
[----:B-----5:R-:W-:Y:S01]  /*04b0*/  FFMA R17, R20, R27, R11 ;  /* 0x0000001b14117223 */ /* 0x020fe2000000000b */
[C---:B------:R-:W-:Y:S02]  /*04c0*/  IADD3 R20, PT, PT, R10.reuse, 0x1400, RZ ;  /* 0x000014000a147810 */ /* 0x040fe40007ffe0ff */
[----:B------:R-:W4:Y:S01]  /*04d0*/  LDG.E R11, desc[UR6][R28.64] ;  /* 0x000000061c0b7981 */ /* 0x000f22000c1e1900 */
[----:B------:R-:W-:Y:S01]  /*04e0*/  IADD3 R27, PT, PT, R10, 0x1800, RZ ;  /* 0x000018000a1b7810 */ /* 0x000fe20007ffe0ff */
[----:B0-----:R-:W-:Y:S01]  /*04f0*/  FFMA R22, R22, R26, R17 ;  /* 0x0000001a16167223 */ /* 0x001fe20000000011 */
[----:B------:R-:W-:Y:S01]  /*0500*/  IMAD.WIDE.U32 R16, R20, 0x4, R14 ;  /* 0x0000000414107825 */ /* 0x000fe200078e000e */
[----:B------:R-:W-:-:S03]  /*0510*/  IADD3 R26, PT, PT, R10, 0x1c00, RZ ;  /* 0x00001c000a1a7810 */ /* 0x000fc60007ffe0ff */
[----:B--2---:R-:W-:Y:S01]  /*0520*/  IMAD.WIDE.U32 R24, R27, 0x4, R14 ;  /* 0x000000041b187825 */ /* 0x004fe200078e000e */
[----:B------:R0:W2:Y:S03]  /*0530*/  LDG.E R21, desc[UR6][R16.64] ;  /* 0x0000000610157981 */ /* 0x0000a6000c1e1900 */
[----:B-1----:R-:W-:Y:S01]  /*0540*/  FFMA R9, R9, R19, R22 ;  /* 0x0000001309097223 */ /* 0x002fe20000000016 */
[--C-:B------:R-:W-:Y:S01]  /*0550*/  IMAD.WIDE.U32 R18, R18, 0x4, R12.reuse ;  /* 0x0000000412127825 */ /* 0x100fe200078e000c */
[----:B------:R-:W5:Y:S03]  /*0560*/  LDG.E R24, desc[UR6][R24.64] ;  /* 0x0000000618187981 */ /* 0x000f66000c1e1900 */
[----:B0-----:R-:W-:-:S04]  /*0570*/  IMAD.WIDE.U32 R16, R23, 0x4, R12 ;  /* 0x0000000417107825 */ /* 0x001fc800078e000c */
[----:B------:R-:W-:Y:S01]  /*0580*/  IMAD.WIDE.U32 R22, R26, 0x4, R14 ;  /* 0x000000041a167825 */ /* 0x000fe200078e000e */
[----:B------:R0:W5:Y:S03]  /*0590*/  LDG.E R25, desc[UR6][R16.64] ;  /* 0x0000000610197981 */ /* 0x000166000c1e1900 */
[--C-:B0-----:R-:W-:Y:S02]  /*05a0*/  IMAD.WIDE.U32 R16, R20, 0x4, R12.reuse ;  /* 0x0000000414107825 */ /* 0x101fe400078e000c */
[----:B------:R-:W5:Y:S04]  /*05b0*/  LDG.E R20, desc[UR6][R22.64] ;  /* 0x0000000616147981 */ /* 0x000f68000c1e1900 */
[----:B------:R0:W5:Y:S04]  /*05c0*/  LDG.E R23, desc[UR6][R18.64] ;  /* 0x0000000612177981 */ /* 0x000168000c1e1900 */
[----:B------:R1:W5:Y:S01]  /*05d0*/  LDG.E R22, desc[UR6][R16.64] ;  /* 0x0000000610167981 */ /* 0x000362000c1e1900 */
[----:B0-----:R-:W-:Y:S01]  /*05e0*/  IMAD.WIDE.U32 R18, R26, 0x4, R12 ;  /* 0x000000041a127825 */ /* 0x001fe200078e000c */
[----:B------:R-:W-:-:S03]  /*05f0*/  IADD3 R26, PT, PT, R10, 0x2000, RZ ;  /* 0x000020000a1a7810 */ /* 0x000fc60007ffe0ff */
[--C-:B-1----:R-:W-:Y:S02]  /*0600*/  IMAD.WIDE.U32 R16, R27, 0x4, R12.reuse ;  /* 0x000000041b107825 */ /* 0x102fe400078e000c */
[----:B------:R-:W5:Y:S04]  /*0610*/  LDG.E R18, desc[UR6][R18.64] ;  /* 0x0000000612127981 */ /* 0x000f68000c1e1900 */
[----:B------:R0:W5:Y:S02]  /*0620*/  LDG.E R27, desc[UR6][R16.64] ;  /* 0x00000006101b7981 */ /* 0x000164000c1e1900 */
[----:B0-----:R-:W-:-:S05]  /*0630*/  IMAD.WIDE.U32 R16, R26, 0x4, R12 ;  /* 0x000000041a107825 */ /* 0x001fca00078e000c */
[----:B------:R0:W5:Y:S02]  /*0640*/  LDG.E R19, desc[UR6][R16.64] ;  /* 0x0000000610137981 */ /* 0x000164000c1e1900 */
[----:B0-----:R-:W-:-:S05]  /*0650*/  IMAD.WIDE.U32 R16, R26, 0x4, R14 ;  /* 0x000000041a107825 */ /* 0x001fca00078e000e */
[----:B------:R0:W5:Y:S01]  /*0660*/  LDG.E R26, desc[UR6][R16.64] ;  /* 0x00000006101a7981 */ /* 0x000162000c1e1900 */
[----:B---3--:R-:W-:Y:S02]  /*0670*/  LEA R28, R8, UR5, 0x2 ;  /* 0x00000005081c7c11 */ /* 0x008fe4000f8e10ff */
[----:B----4-:R-:W-:-:S05]  /*0680*/  LEA R11, R11, UR5, 0x2 ;  /* 0x000000050b0b7c11 */ /* 0x010fca000f8e10ff */
[----:B------:R-:W1:Y:S01]  /*0690*/  LDS R8, [R11] ;  /* 0x000000000b087984 */ /* 0x000e620000000800 */
[----:B--2---:R-:W-:-:S03]  /*06a0*/  LEA R29, R21, UR5, 0x2 ;  /* 0x00000005151d7c11 */ /* 0x004fc6000f8e10ff */
[----:B------:R-:W2:Y:S01]  /*06b0*/  LDS R21, [R28] ;  /* 0x000000001c157984 */ /* 0x000ea20000000800 */
[----:B-----5:R-:W-:-:S03]  /*06c0*/  LEA R24, R24, UR5, 0x2 ;  /* 0x0000000518187c11 */ /* 0x020fc6000f8e10ff */
[----:B------:R-:W3:Y:S04]  /*06d0*/  LDS R29, [R29] ;  /* 0x000000001d1d7984 */ /* 0x000ee80000000800 */
[----:B------:R-:W4:Y:S01]  /*06e0*/  LDS R28, [R24] ;  /* 0x00000000181c7984 */ /* 0x000f220000000800 */
[----:B------:R-:W-:-:S05]  /*06f0*/  LEA R20, R20, UR5, 0x2 ;  /* 0x0000000514147c11 */ /* 0x000fca000f8e10ff */
[----:B------:R5:W4:Y:S01]  /*0700*/  LDS R24, [R20] ;  /* 0x0000000014187984 */ /* 0x000b220000000800 */
[----:B-1----:R-:W-:-:S04]  /*0710*/  FFMA R8, R25, R8, R9 ;  /* 0x0000000819087223 */ /* 0x002fc80000000009 */
[----:B--2---:R-:W-:Y:S01]  /*0720*/  FFMA R23, R23, R21, R8 ;  /* 0x0000001517177223 */ /* 0x004fe20000000008 */
[C---:B------:R-:W-:Y:S02]  /*0730*/  IADD3 R21, PT, PT, R10.reuse, 0x2400, RZ ;  /* 0x000024000a157810 */ /* 0x040fe40007ffe0ff */
[----:B-----5:R-:W-:Y:S01]  /*0740*/  IADD3 R20, PT, PT, R10, 0x2800, RZ ;  /* 0x000028000a147810 */ /* 0x020fe20007ffe0ff */
[----:B---3--:R-:W-:Y:S01]  /*0750*/  FFMA R22, R22, R29, R23 ;  /* 0x0000001d16167223 */ /* 0x008fe20000000017 */
[----:B------:R-:W-:Y:S01]  /*0760*/  IADD3 R23, PT, PT, R10, 0x3000, RZ ;  /* 0x000030000a177810 */ /* 0x000fe20007ffe0ff */
[----:B------:R-:W-:-:S04]  /*0770*/  IMAD.WIDE.U32 R8, R21, 0x4, R14 ;  /* 0x0000000415087825 */ /* 0x000fc800078e000e */
[----:B0-----:R-:W-:Y:S01]  /*0780*/  IMAD.WIDE.U32 R16, R20, 0x4, R14 ;  /* 0x0000000414107825 */ /* 0x001fe200078e000e */
[----:B------:R0:W2:Y:S03]  /*0790*/  LDG.E R25, desc[UR6][R8.64] ;  /* 0x0000000608197981 */ /* 0x0000a6000c1e1900 */
[----:B----4-:R-:W-:Y:S01]  /*07a0*/  FFMA R27, R27, R28, R22 ;  /* 0x0000001c1b1b7223 */ /* 0x010fe20000000016 */
[----:B------:R-:W-:Y:S01]  /*07b0*/  VIADD R22, R10, 0x2c00 ;  /* 0x00002c000a167836 */ /* 0x000fe20000000000 */
[----:B------:R-:W-:-:S05]  /*07c0*/  LEA R26, R26, UR5, 0x2 ;  /* 0x000000051a1a7c11 */ /* 0x000fca000f8e10ff */
[----:B------:R1:W3:Y:S01]  /*07d0*/  LDS R11, [R26] ;  /* 0x000000001a0b7984 */ /* 0x0002e20000000800 */
[----:B------:R-:W-:Y:S01]  /*07e0*/  FFMA R18, R18, R24, R27 ;  /* 0x0000001812127223 */ /* 0x000fe2000000001b */
[--C-:B0-----:R-:W-:Y:S02]  /*07f0*/  IMAD.WIDE.U32 R8, R22, 0x4, R14.reuse ;  /* 0x0000000416087825 */ /* 0x101fe400078e000e */
[----:B------:R0:W4:Y:S04]  /*0800*/  LDG.E R24, desc[UR6][R16.64] ;  /* 0x0000000610187981 */ /* 0x000128000c1e1900 */
[----:B-1----:R1:W5:Y:S01]  /*0810*/  LDG.E R26, desc[UR6][R8.64] ;  /* 0x00000006081a7981 */ /* 0x002362000c1e1900 */
[----:B0-----:R-:W-:-:S04]  /*0820*/  IMAD.WIDE.U32 R16, R23, 0x4, R14 ;  /* 0x0000000417107825 */ /* 0x001fc800078e000e */
[--C-:B-1----:R-:W-:Y:S02]  /*0830*/  IMAD.WIDE.U32 R8, R21, 0x4, R12.reuse ;  /* 0x0000000415087825 */ /* 0x102fe400078e000c */
[----:B------:R0:W5:Y:S04]  /*0840*/  LDG.E R17, desc[UR6][R16.64] ;  /* 0x0000000610117981 */ /* 0x000168000c1e1900 */
[----:B------:R1:W5:Y:S01]  /*0850*/  LDG.E R27, desc[UR6][R8.64] ;  /* 0x00000006081b7981 */ /* 0x000362000c1e1900 */
[----:B0-----:R-:W-:Y:S01]  /*0860*/  IADD3 R16, PT, PT, R10, 0x3400, RZ ;  /* 0x000034000a107810 */ /* 0x001fe20007ffe0ff */
[----:B------:R-:W-:-:S04]  /*0870*/  IMAD.WIDE.U32 R20, R20, 0x4, R12 ;  /* 0x0000000414147825 */ /* 0x000fc800078e000c */
[----:B-1----:R-:W-:Y:S02]  /*0880*/  IMAD.WIDE.U32 R8, R16, 0x4, R14 ;  /* 0x0000000410087825 */ /* 0x002fe400078e000e */
[----:B------:R-:W5:Y:S02]  /*0890*/  LDG.E R20, desc[UR6][R20.64] ;  /* 0x0000000614147981 */ /* 0x000f64000c1e1900 */
[----:B---3--:R-:W-:Y:S01]  /*08a0*/  FFMA R11, R19, R11, R18 ;  /* 0x0000000b130b7223 */ /* 0x008fe20000000012 */
[--C-:B------:R-:W-:Y:S02]  /*08b0*/  IMAD.WIDE.U32 R18, R22, 0x4, R12.reuse ;  /* 0x0000000416127825 */ /* 0x100fe400078e000c */
[----:B------:R0:W3:Y:S04]  /*08c0*/  LDG.E R22, desc[UR6][R8.64] ;  /* 0x0000000608167981 */ /* 0x0000e8000c1e1900 */
[----:B------:R1:W3:Y:S01]  /*08d0*/  LDG.E R21, desc[UR6][R18.64] ;  /* 0x0000000612157981 */ /* 0x0002e2000c1e1900 */
[----:B0-----:R-:W-:Y:S01]  /*08e0*/  IMAD.WIDE.U32 R8, R23, 0x4, R12 ;  /* 0x0000000417087825 */ /* 0x001fe200078e000c */
[----:B------:R-:W-:-:S03]  /*08f0*/  IADD3 R23, PT, PT, R10, 0x3800, RZ ;  /* 0x000038000a177810 */ /* 0x000fc60007ffe0ff */
[----:B-1----:R-:W-:Y:S02]  /*0900*/  IMAD.WIDE.U32 R18, R16, 0x4, R12 ;  /* 0x0000000410127825 */ /* 0x002fe400078e000c */
[----:B------:R0:W3:Y:S01]  /*0910*/  LDG.E R16, desc[UR6][R8.64] ;  /* 0x0000000608107981 */ /* 0x0000e2000c1e1900 */
[----:B------:R-:W-:-:S03]  /*0920*/  IADD3 R29, PT, PT, R10, 0x3c00, RZ ;  /* 0x00003c000a1d7810 */ /* 0x000fc60007ffe0ff */
[----:B------:R-:W3:Y:S01]  /*0930*/  LDG.E R18, desc[UR6][R18.64] ;  /* 0x0000000612127981 */ /* 0x000ee2000c1e1900 */
[----:B0-----:R-:W-:-:S05]  /*0940*/  IMAD.WIDE.U32 R8, R23, 0x4, R12 ;  /* 0x0000000417087825 */ /* 0x001fca00078e000c */
[----:B------:R0:W3:Y:S02]  /*0950*/  LDG.E R19, desc[UR6][R8.64] ;  /* 0x0000000608137981 */ /* 0x0000e4000c1e1900 */
[----:B0-----:R-:W-:-:S04]  /*0960*/  IMAD.WIDE.U32 R8, R23, 0x4, R14 ;  /* 0x0000000417087825 */ /* 0x001fc800078e000e */
[C---:B------:R-:W-:Y:S01]  /*0970*/  IMAD.WIDE.U32 R14, R29.reuse, 0x4, R14 ;  /* 0x000000041d0e7825 */ /* 0x040fe200078e000e */
[----:B------:R0:W3:Y:S05]  /*0980*/  LDG.E R10, desc[UR6][R8.64] ;  /* 0x00000006080a7981 */ /* 0x0000ea000c1e1900 */
[----:B------:R-:W3:Y:S01]  /*0990*/  LDG.E R14, desc[UR6][R14.64] ;  /* 0x000000060e0e7981 */ /* 0x000ee2000c1e1900 */
[----:B------:R-:W-:-:S06]  /*09a0*/  IMAD.WIDE.U32 R12, R29, 0x4, R12 ;  /* 0x000000041d0c7825 */ /* 0x000fcc00078e000c */
[----:B------:R-:W3:Y:S01]  /*09b0*/  LDG.E R12, desc[UR6][R12.64] ;  /* 0x000000060c0c7981 */ /* 0x000ee2000c1e1900 */
[----:B------:R-:W-:-:S04]  /*09c0*/  IADD3 R7, PT, PT, R7, 0x10, RZ ;  /* 0x0000001007077810 */ /* 0x000fc80007ffe0ff */
[----:B------:R-:W-:Y:S02]  /*09d0*/  ISETP.NE.AND P0, PT, R7, 0x400, PT ;  /* 0x000004000700780c */ /* 0x000fe40003f05270 */
[----:B--2---:R-:W-:Y:S02]  /*09e0*/  LEA R25, R25, UR5, 0x2 ;  /* 0x0000000519197c11 */ /* 0x004fe4000f8e10ff */
[----:B----4-:R-:W-:-:S03]  /*09f0*/  LEA R23, R24, UR5, 0x2 ;  /* 0x0000000518177c11 */ /* 0x010fc6000f8e10ff */
[----:B------:R-:W1:Y:S01]  /*0a00*/  LDS R24, [R25] ;  /* 0x0000000019187984 */ /* 0x000e620000000800 */
[----:B-----5:R-:W-:-:S03]  /*0a10*/  LEA R26, R26, UR5, 0x2 ;  /* 0x000000051a1a7c11 */ /* 0x020fc6000f8e10ff */
[----:B------:R-:W2:Y:S04]  /*0a20*/  LDS R23, [R23] ;  /* 0x0000000017177984 */ /* 0x000ea80000000800 */
[----:B0-----:R-:W0:Y:S01]  /*0a30*/  LDS R8, [R26] ;  /* 0x000000001a087984 */ /* 0x001e220000000800 */
[----:B------:R-:W-:-:S05]  /*0a40*/  LEA R17, R17, UR5, 0x2 ;  /* 0x0000000511117c11 */ /* 0x000fca000f8e10ff */
[----:B------:R-:W4:Y:S01]  /*0a50*/  LDS R9, [R17] ;  /* 0x0000000011097984 */ /* 0x000f220000000800 */
[----:B---3--:R-:W-:-:S06]  /*0a60*/  LEA R22, R22, UR5, 0x2 ;  /* 0x0000000516167c11 */ /* 0x008fcc000f8e10ff */
[----:B------:R-:W3:Y:S01]  /*0a70*/  LDS R22, [R22] ;  /* 0x0000000016167984 */ /* 0x000ee20000000800 */
[----:B-1----:R-:W-:-:S04]  /*0a80*/  FFMA R11, R27, R24, R11 ;  /* 0x000000181b0b7223 */ /* 0x002fc8000000000b */
[----:B--2---:R-:W-:Y:S01]  /*0a90*/  FFMA R20, R20, R23, R11 ;  /* 0x0000001714147223 */ /* 0x004fe2000000000b */
[----:B------:R-:W-:Y:S02]  /*0aa0*/  LEA R10, R10, UR5, 0x2 ;  /* 0x000000050a0a7c11 */ /* 0x000fe4000f8e10ff */
[----:B------:R-:W-:-:S04]  /*0ab0*/  LEA R14, R14, UR5, 0x2 ;  /* 0x000000050e0e7c11 */ /* 0x000fc8000f8e10ff */
[----:B------:R-:W1:Y:S04]  /*0ac0*/  LDS R10, [R10] ;  /* 0x000000000a0a7984 */ /* 0x000e680000000800 */
[----:B------:R-:W2:Y:S01]  /*0ad0*/  LDS R14, [R14] ;  /* 0x000000000e0e7984 */ /* 0x000ea20000000800 */
[----:B0-----:R-:W-:-:S04]  /*0ae0*/  FFMA R21, R21, R8, R20 ;  /* 0x0000000815157223 */ /* 0x001fc80000000014 */
[----:B----4-:R-:W-:-:S04]  /*0af0*/  FFMA R9, R16, R9, R21 ;  /* 0x0000000910097223 */ /* 0x010fc80000000015 */
[----:B---3--:R-:W-:-:S04]  /*0b00*/  FFMA R18, R18, R22, R9 ;  /* 0x0000001612127223 */ /* 0x008fc80000000009 */
[----:B-1----:R-:W-:-:S04]  /*0b10*/  FFMA R19, R19, R10, R18 ;  /* 0x0000000a13137223 */ /* 0x002fc80000000012 */
[----:B--2---:R-:W-:Y:S01]  /*0b20*/  FFMA R11, R12, R14, R19 ;  /* 0x0000000e0c0b7223 */ /* 0x004fe20000000013 */
        /* <DEDUP_REMOVED lines=10> */
[----:B0-----:R-:W-:Y:S05]  /*0bd0*/  @P0 BRA `(.L_x_15) ;  /* 0xfffffff400380947 */ /* 0x001fea000383ffff */
[----:B------:R-:W-:Y:S05]  /*0be0*/  EXIT ;  /* 0x000000000000794d */ /* 0x000fea0003800000 */
.L_x_16:
        /* <DEDUP_REMOVED lines=9> */
.L_x_38:


//--------------------- .text._Z17mul_kernel_sharediiiPKfS0_Pfi --------------------------
	.section	.text._Z17mul_kernel_sharediiiPKfS0_Pfi,"ax",@progbits
	.align	128
.text._Z17mul_kernel_sharediiiPKfS0_Pfi:
        .type           _Z17mul_kernel_sharediiiPKfS0_Pfi,@function
        .size           _Z17mul_kernel_sharediiiPKfS0_Pfi,(.L_x_39 - _Z17mul_kernel_sharediiiPKfS0_Pfi)
        .other          _Z17mul_kernel_sharediiiPKfS0_Pfi,@"STO_CUDA_ENTRY STV_DEFAULT"
_Z17mul_kernel_sharediiiPKfS0_Pfi:
        /* <DEDUP_REMOVED lines=10> */
[----:B--23--:R-:W-:-:S07]  /*00a0*/  IMAD R5, R3, UR5, R0 ;  /* 0x0000000503057c24 */ /* 0x00cfce000f8e0200 */
.L_x_28:
[----:B------:R-:W0:Y:S01]  /*00b0*/  LDCU UR4, c[0x0][0x380] ;  /* 0x00007000ff0477ac */ /* 0x000e220008000800 */
[----:B------:R-:W-:Y:S01]  /*00c0*/  MOV R14, RZ ;  /* 0x000000ff000e7202 */ /* 0x000fe20000000f00 */
[----:B0-----:R-:W-:-:S09]  /*00d0*/  UISETP.GE.AND UP0, UPT, UR4, 0x1, UPT ;  /* 0x000000010400788c */ /* 0x001fd2000bf06270 */
[----:B------:R-:W-:Y:S05]  /*00e0*/  BRA.U !UP0, `(.L_x_17) ;  /* 0x00000011081c7547 */ /* 0x000fea000b800000 */
[----:B------:R-:W-:Y:S01]  /*00f0*/  MOV R14, RZ ;  /* 0x000000ff000e7202 */ /* 0x000fe20000000f00 */
[----:B------:R-:W-:Y:S01]  /*0100*/  UMOV UR4, URZ ;  /* 0x000000ff00047c82 */ /* 0x000fe20008000000 */
[----:B------:R-:W-:Y:S01]  /*0110*/  PRMT R6, RZ, 0x7610, R6 ;  /* 0x00007610ff067816 */ /* 0x000fe20000000006 */
[----:B------:R-:W-:Y:S01]  /*0120*/  UMOV UR5, URZ ;  /* 0x000000ff00057c82 */ /* 0x000fe20008000000 */
[----:B------:R-:W-:-:S07]  /*0130*/  PRMT R7, RZ, 0x7610, R7 ;  /* 0x00007610ff077816 */ /* 0x000fce0000000007 */
.L_x_27:
[----:B------:R-:W0:Y:S01]  /*0140*/  LDCU UR12, c[0x0][0x380] ;  /* 0x00007000ff0c77ac */ /* 0x000e220008000800 */
[----:B------:R-:W-:Y:S01]  /*0150*/  MOV R9, UR5 ;  /* 0x0000000500097c02 */ /* 0x000fe20008000f00 */
[----:B------:R-:W-:Y:S01]  /*0160*/  BSSY.RECONVERGENT B0, `(.L_x_18) ;  /* 0x000001e000007945 */ /* 0x000fe20003800200 */
[----:B------:R-:W1:Y:S02]  /*0170*/  LDCU UR9, c[0x0][0x3a8] ;  /* 0x00007500ff0977ac */ /* 0x000e640008000800 */
[----:B------:R-:W-:Y:S01]  /*0180*/  IADD3 R8, PT, PT, R0, R9, RZ ;  /* 0x0000000900087210 */ /* 0x000fe20007ffe0ff */
[----:B------:R-:W-:Y:S01]  /*0190*/  UIADD3 UR6, UPT, UPT, -UR4, URZ, URZ ;  /* 0x000000ff04067290 */ /* 0x000fe2000fffe1ff */
[----:B------:R-:W-:Y:S02]  /*01a0*/  BAR.SYNC.DEFER_BLOCKING 0x0 ;  /* 0x0000000000007b1d */ /* 0x000fe40000010000 */
[----:B0-----:R-:W-:Y:S01]  /*01b0*/  ISETP.GE.AND P0, PT, R8, UR12, PT ;  /* 0x0000000c08007c0c */ /* 0x001fe2000bf06270 */
[----:B-1----:R-:W-:-:S03]  /*01c0*/  UIADD3 UR5, UPT, UPT, UR5, UR9, URZ ;  /* 0x0000000905057290 */ /* 0x002fc6000fffe0ff */
[----:B------:R-:W-:Y:S01]  /*01d0*/  ISETP.GE.OR P0, PT, R0, UR9, P0 ;  /* 0x0000000900007c0c */ /* 0x000fe20008706670 */
[----:B------:R-:W-:-:S04]  /*01e0*/  UISETP.LT.AND UP0, UPT, UR5, UR12, UPT ;  /* 0x0000000c0500728c */ /* 0x000fc8000bf01270 */
[----:B------:R-:W-:Y:S02]  /*01f0*/  USEL UR13, UR5, UR12, UP0 ;  /* 0x0000000c050d7287 */ /* 0x000fe40008000000 */
[----:B------:R-:W-:Y:S02]  /*0200*/  UISETP.GE.AND UP0, UPT, UR5, UR12, UPT ;  /* 0x0000000c0500728c */ /* 0x000fe4000bf06270 */
[----:B------:R-:W-:-:S04]  /*0210*/  UIMAD UR8, UR9, UR6, UR13 ;  /* 0x00000006090872a4 */ /* 0x000fc8000f8e020d */
[----:B------:R-:W-:Y:S08]  /*0220*/  @P0 BRA `(.L_x_19) ;  /* 0x0000000000440947 */ /* 0x000ff00003800000 */
[----:B------:R-:W0:Y:S01]  /*0230*/  LDC.64 R10, c[0x0][0x398] ;  /* 0x0000e600ff0a7b82 */ /* 0x000e220000000a00 */
[----:B------:R-:W-:Y:S01]  /*0240*/  IMAD.SHL.U32 R13, R2, 0x400, RZ ;  /* 0x00000400020d7824 */ /* 0x000fe200078e00ff */
[C---:B------:R-:W-:Y:S02]  /*0250*/  IADD3 R16, PT, PT, R0.reuse, R3, RZ ;  /* 0x0000000300107210 */ /* 0x040fe40007ffe0ff */
[----:B------:R-:W-:Y:S02]  /*0260*/  MOV R20, R4 ;  /* 0x0000000400147202 */ /* 0x000fe40000000f00 */
[----:B------:R-:W-:Y:S02]  /*0270*/  LOP3.LUT R8, R0, R13, RZ, 0xfc, !PT ;  /* 0x0000000d00087212 */ /* 0x000fe400078efcff */
[-C--:B------:R-:W-:Y:S02]  /*0280*/  IADD3 R18, PT, PT, R16, R9.reuse, RZ ;  /* 0x0000000910127210 */ /* 0x080fe40007ffe0ff */
[----:B------:R-:W-:-:S07]  /*0290*/  IADD3 R8, PT, PT, R8, R9, RZ ;  /* 0x0000000908087210 */ /* 0x000fce0007ffe0ff */
.L_x_20:
        /* <DEDUP_REMOVED lines=10> */
.L_x_19:
[----:B------:R-:W-:Y:S05]  /*0340*/  BSYNC.RECONVERGENT B0 ;  /* 0x0000000000007941 */ /* 0x000fea0003800200 */
.L_x_18:
[----:B------:R-:W-:Y:S01]  /*0350*/  BAR.SYNC.DEFER_BLOCKING 0x0 ;  /* 0x0000000000007b1d */ /* 0x000fe20000010000 */
[----:B------:R-:W-:-:S04]  /*0360*/  ISETP.GE.AND P0, PT, R9, UR13, PT ;  /* 0x0000000d09007c0c */ /* 0x000fc8000bf06270 */
[----:B------:R-:W-:Y:S01]  /*0370*/  ISETP.GE.U32.OR P0, PT, R5, UR12, P0 ;  /* 0x0000000c05007c0c */ /* 0x000fe20008706470 */
[----:B------:R-:W-:-:S12]  /*0380*/  BSSY.RECONVERGENT B0, `(.L_x_21) ;  /* 0x00000d9000007945 */ /* 0x000fd80003800200 */
[----:B------:R-:W-:Y:S05]  /*0390*/  @P0 BRA `(.L_x_22) ;  /* 0x0000000c005c0947 */ /* 0x000fea0003800000 */
[----:B------:R-:W-:Y:S01]  /*03a0*/  UIMAD UR6, UR4, UR9, -UR13 ;  /* 0x00000009040672a4 */ /* 0x000fe2000f8e0a0d */
[----:B------:R-:W-:Y:S01]  /*03b0*/  MOV R8, R9 ;  /* 0x0000000900087202 */ /* 0x000fe20000000f00 */
[----:B------:R-:W-:Y:S02]  /*03c0*/  ULOP3.LUT UP1, URZ, UR8, 0xf, URZ, 0xc0, !UPT ;  /* 0x0000000f08ff7892 */ /* 0x000fe4000f82c0ff */
[----:B------:R-:W-:-:S09]  /*03d0*/  UISETP.GT.U32.AND UP2, UPT, UR6, -0x10, UPT ;  /* 0xfffffff00600788c */ /* 0x000fd2000bf44070 */
[----:B------:R-:W-:Y:S05]  /*03e0*/  BRA.U UP2, `(.L_x_23) ;  /* 0x00000005026c7547 */ /* 0x000fea000b800000 */
[----:B------:R-:W0:Y:S01]  /*03f0*/  LDC.64 R12, c[0x0][0x390] ;  /* 0x0000e400ff0c7b82 */ /* 0x000e220000000a00 */
[----:B------:R-:W-:Y:S01]  /*0400*/  MOV R8, R9 ;  /* 0x0000000900087202 */ /* 0x000fe20000000f00 */
[----:B------:R-:W1:Y:S01]  /*0410*/  LDCU UR12, c[0x0][0x388] ;  /* 0x00007100ff0c77ac */ /* 0x000e620008000800 */
[----:B------:R-:W-:Y:S01]  /*0420*/  ULOP3.LUT UR14, UR8, 0xfffffff0, URZ, 0xc0, !UPT ;  /* 0xfffffff0080e7892 */ /* 0x000fe2000f8ec0ff */
[----:B------:R-:W-:-:S11]  /*0430*/  UMOV UR6, URZ ;  /* 0x000000ff00067c82 */ /* 0x000fd60008000000 */
.L_x_24:
[----:B-1----:R-:W-:-:S04]  /*0440*/  IMAD R15, R8, UR12, R5 ;  /* 0x0000000c080f7c24 */ /* 0x002fc8000f8e0205 */
[C---:B0-----:R-:W-:Y:S01]  /*0450*/  IMAD.WIDE.U32 R10, R15.reuse, 0x4, R12 ;  /* 0x000000040f0a7825 */ /* 0x041fe200078e000c */
[----:B------:R-:W-:-:S04]  /*0460*/  IADD3 R17, PT, PT, R15, UR12, RZ ;  /* 0x0000000c0f117c10 */ /* 0x000fc8000fffe0ff */
[----:B------:R0:W2:Y:S01]  /*0470*/  LDG.E R15, desc[UR10][R10.64] ;  /* 0x0000000a0a0f7981 */ /* 0x0000a2000c1e1900 */
[----:B------:R-:W-:-:S06]  /*0480*/  IMAD.WIDE.U32 R18, R17, 0x4, R12 ;  /* 0x0000000411127825 */ /* 0x000fcc00078e000c */
[----:B------:R-:W3:Y:S01]  /*0490*/  LDG.E R18, desc[UR10][R18.64] ;  /* 0x0000000a12127981 */ /* 0x000ee2000c1e1900 */
[----:B------:R-:W-:-:S04]  /*04a0*/  VIADD R17, R17, UR12 ;  /* 0x0000000c11117c36 */ /* 0x000fc80008000000 */
[C---:B------:R-:W-:Y:S01]  /*04b0*/  IMAD.WIDE.U32 R26, R17.reuse, 0x4, R12 ;  /* 0x00000004111a7825 */ /* 0x040fe200078e000c */
[----:B------:R-:W-:-:S04]  /*04c0*/  IADD3 R21, PT, PT, R17, UR12, RZ ;  /* 0x0000000c11157c10 */ /* 0x000fc8000fffe0ff */
[----:B------:R1:W4:Y:S01]  /*04d0*/  LDG.E R24, desc[UR10][R26.64] ;  /* 0x0000000a1a187981 */ /* 0x000322000c1e1900 */
[C---:B------:R-:W-:Y:S01]  /*04e0*/  IMAD.WIDE.U32 R16, R21.reuse, 0x4, R12 ;  /* 0x0000000415107825 */ /* 0x040fe200078e000c */
[----:B------:R-:W-:-:S04]  /*04f0*/  IADD3 R23, PT, PT, R21, UR12, RZ ;  /* 0x0000000c15177c10 */ /* 0x000fc8000fffe0ff */
[----:B------:R5:W4:Y:S01]  /*0500*/  LDG.E R25, desc[UR10][R16.64] ;  /* 0x0000000a10197981 */ /* 0x000b22000c1e1900 */
[----:B------:R-:W-:-:S06]  /*0510*/  IMAD.WIDE.U32 R20, R23, 0x4, R12 ;  /* 0x0000000417147825 */ /* 0x000fcc00078e000c */
[----:B------:R-:W4:Y:S01]  /*0520*/  LDG.E R20, desc[UR10][R20.64] ;  /* 0x0000000a14147981 */ /* 0x000f22000c1e1900 */
[----:B------:R-:W-:-:S05]  /*0530*/  IADD3 R29, PT, PT, R23, UR12, RZ ;  /* 0x0000000c171d7c10 */ /* 0x000fca000fffe0ff */
[----:B------:R-:W-:-:S06]  /*0540*/  IMAD.WIDE.U32 R22, R29, 0x4, R12 ;  /* 0x000000041d167825 */ /* 0x000fcc00078e000c */
[----:B------:R-:W4:Y:S01]  /*0550*/  LDG.E R22, desc[UR10][R22.64] ;  /* 0x0000000a16167981 */ /* 0x000f22000c1e1900 */
[----:B0-----:R-:W-:Y:S02]  /*0560*/  IADD3 R11, PT, PT, R8, -R9, RZ ;  /* 0x80000009080b7210 */ /* 0x001fe40007ffe0ff */
[----:B-1----:R-:W-:Y:S02]  /*0570*/  IADD3 R27, PT, PT, R29, UR12, RZ ;  /* 0x0000000c1d1b7c10 */ /* 0x002fe4000fffe0ff */
[----:B------:R-:W-:-:S03]  /*0580*/  LEA R11, R11, UR7, 0x2 ;  /* 0x000000070b0b7c11 */ /* 0x000fc6000f8e10ff */
[C---:B-----5:R-:W-:Y:S02]  /*0590*/  IMAD.WIDE.U32 R16, R27.reuse, 0x4, R12 ;  /* 0x000000041b107825 */ /* 0x060fe400078e000c */
[----:B------:R-:W2:Y:S04]  /*05a0*/  LDS R26, [R11] ;  /* 0x000000000b1a7984 */ /* 0x000ea80000000800 */
[----:B------:R-:W3:Y:S04]  /*05b0*/  LDS R19, [R11+0x4] ;  /* 0x000004000b137984 */ /* 0x000ee80000000800 */
[----:B------:R0:W5:Y:S01]  /*05c0*/  LDG.E R10, desc[UR10][R16.64] ;  /* 0x0000000a100a7981 */ /* 0x000162000c1e1900 */
[----:B------:R-:W-:-:S03]  /*05d0*/  VIADD R27, R27, UR12 ;  /* 0x0000000c1b1b7c36 */ /* 0x000fc60008000000 */
[----:B------:R-:W4:Y:S02]  /*05e0*/  LDS R29, [R11+0x8] ;  /* 0x000008000b1d7984 */ /* 0x000f240000000800 */
[----:B------:R-:W-:Y:S02]  /*05f0*/  IADD3 R28, PT, PT, R27, UR12, RZ ;  /* 0x0000000c1b1c7c10 */ /* 0x000fe4000fffe0ff */
[----:B0-----:R-:W0:Y:S02]  /*0600*/  LDS R16, [R11+0xc] ;  /* 0x00000c000b107984 */ /* 0x001e240000000800 */
[----:B------:R-:W-:Y:S01]  /*0610*/  IADD3 R17, PT, PT, R28, UR12, RZ ;  /* 0x0000000c1c117c10 */ /* 0x000fe2000fffe0ff */
[----:B--2---:R-:W-:Y:S01]  /*0620*/  FFMA R21, R15, R26, R14 ;  /* 0x0000001a0f157223 */ /* 0x004fe2000000000e */
[----:B------:R-:W-:-:S05]  /*0630*/  IMAD.WIDE.U32 R14, R27, 0x4, R12 ;  /* 0x000000041b0e7825 */ /* 0x000fca00078e000c */
[----:B------:R3:W2:Y:S01]  /*0640*/  LDG.E R23, desc[UR10][R14.64] ;  /* 0x0000000a0e177981 */ /* 0x0006a2000c1e1900 */
[----:B------:R-:W-:-:S06]  /*0650*/  IMAD.WIDE.U32 R26, R28, 0x4, R12 ;  /* 0x000000041c1a7825 */ /* 0x000fcc00078e000c */
[----:B------:R-:W2:Y:S01]  /*0660*/  LDG.E R26, desc[UR10][R26.64] ;  /* 0x0000000a1a1a7981 */ /* 0x000ea2000c1e1900 */
[----:B---3--:R-:W-:-:S03]  /*0670*/  FFMA R15, R18, R19, R21 ;  /* 0x00000013120f7223 */ /* 0x008fc60000000015 */
[----:B------:R-:W1:Y:S01]  /*0680*/  LDS R21, [R11+0x10] ;  /* 0x000010000b157984 */ /* 0x000e620000000800 */
[----:B------:R-:W-:-:S05]  /*0690*/  IMAD.WIDE.U32 R18, R17, 0x4, R12 ;  /* 0x0000000411127825 */ /* 0x000fca00078e000c */
[----:B------:R3:W2:Y:S01]  /*06a0*/  LDG.E R28, desc[UR10][R18.64] ;  /* 0x0000000a121c7981 */ /* 0x0006a2000c1e1900 */
[----:B------:R-:W-:Y:S01]  /*06b0*/  IADD3 R17, PT, PT, R17, UR12, RZ ;  /* 0x0000000c11117c10 */ /* 0x000fe2000fffe0ff */
[----:B----4-:R-:W-:-:S03]  /*06c0*/  FFMA R24, R24, R29, R15 ;  /* 0x0000001d18187223 */ /* 0x010fc6000000000f */
[C---:B------:R-:W-:Y:S01]  /*06d0*/  IADD3 R29, PT, PT, R17.reuse, UR12, RZ ;  /* 0x0000000c111d7c10 */ /* 0x040fe2000fffe0ff */
[----:B------:R-:W-:-:S03]  /*06e0*/  IMAD.WIDE.U32 R14, R17, 0x4, R12 ;  /* 0x00000004110e7825 */ /* 0x000fc600078e000c */
[----:B---3--:R-:W-:Y:S01]  /*06f0*/  IADD3 R19, PT, PT, R29, UR12, RZ ;  /* 0x0000000c1d137c10 */ /* 0x008fe2000fffe0ff */
[----:B0-----:R-:W-:Y:S01]  /*0700*/  FFMA R24, R25, R16, R24 ;  /* 0x0000001019187223 */ /* 0x001fe20000000018 */
[--C-:B------:R-:W-:Y:S02]  /*0710*/  IMAD.WIDE.U32 R16, R29, 0x4, R12.reuse ;  /* 0x000000041d107825 */ /* 0x100fe400078e000c */
[----:B------:R0:W3:Y:S02]  /*0720*/  LDG.E R29, desc[UR10][R14.64] ;  /* 0x0000000a0e1d7981 */ /* 0x0000e4000c1e1900 */
[C---:B------:R-:W-:Y:S02]  /*0730*/  VIADD R25, R19.reuse, UR12 ;  /* 0x0000000c13197c36 */ /* 0x040fe40008000000 */
[----:B------:R-:W-:Y:S01]  /*0740*/  IMAD.WIDE.U32 R18, R19, 0x4, R12 ;  /* 0x0000000413127825 */ /* 0x000fe200078e000c */
[----:B------:R4:W3:Y:S02]  /*0750*/  LDG.E R16, desc[UR10][R16.64] ;  /* 0x0000000a10107981 */ /* 0x0008e4000c1e1900 */
[----:B0-----:R-:W-:-:S03]  /*0760*/  IADD3 R15, PT, PT, R25, UR12, RZ ;  /* 0x0000000c190f7c10 */ /* 0x001fc6000fffe0ff */
[----:B------:R0:W3:Y:S04]  /*0770*/  LDG.E R18, desc[UR10][R18.64] ;  /* 0x0000000a12127981 */ /* 0x0000e8000c1e1900 */
[----:B----4-:R-:W4:Y:S01]  /*0780*/  LDS R17, [R11+0x14] ;  /* 0x000014000b117984 */ /* 0x010f220000000800 */
[----:B-1----:R-:W-:Y:S01]  /*0790*/  FFMA R27, R20, R21, R24 ;  /* 0x00000015141b7223 */ /* 0x002fe20000000018 */
[--C-:B------:R-:W-:Y:S02]  /*07a0*/  IMAD.WIDE.U32 R20, R25, 0x4, R12.reuse ;  /* 0x0000000419147825 */ /* 0x100fe400078e000c */
[----:B0-----:R-:W-:Y:S02]  /*07b0*/  LDS R19, [R11+0x2c] ;  /* 0x00002c000b137984 */ /* 0x001fe40000000800 */
[C-C-:B------:R-:W-:Y:S01]  /*07c0*/  IMAD.WIDE.U32 R24, R15.reuse, 0x4, R12.reuse ;  /* 0x000000040f187825 */ /* 0x140fe200078e000c */
[----:B------:R-:W-:Y:S01]  /*07d0*/  IADD3 R15, PT, PT, R15, UR12, RZ ;  /* 0x0000000c0f0f7c10 */ /* 0x000fe2000fffe0ff */
[----:B------:R0:W3:Y:S04]  /*07e0*/  LDG.E R20, desc[UR10][R20.64] ;  /* 0x0000000a14147981 */ /* 0x0000e8000c1e1900 */
[----:B------:R-:W-:Y:S01]  /*07f0*/  IMAD.WIDE.U32 R14, R15, 0x4, R12 ;  /* 0x000000040f0e7825 */ /* 0x000fe200078e000c */
[----:B------:R-:W3:Y:S05]  /*0800*/  LDG.E R24, desc[UR10][R24.64] ;  /* 0x0000000a18187981 */ /* 0x000eea000c1e1900 */
[----:B------:R1:W3:Y:S04]  /*0810*/  LDG.E R14, desc[UR10][R14.64] ;  /* 0x0000000a0e0e7981 */ /* 0x0002e8000c1e1900 */
[----:B0-----:R-:W-:Y:S04]  /*0820*/  LDS R21, [R11+0x20] ;  /* 0x000020000b157984 */ /* 0x001fe80000000800 */
[----:B-1----:R-:W-:Y:S01]  /*0830*/  LDS R15, [R11+0x34] ;  /* 0x000034000b0f7984 */ /* 0x002fe20000000800 */
[----:B----4-:R-:W-:-:S03]  /*0840*/  FFMA R17, R22, R17, R27 ;  /* 0x0000001116117223 */ /* 0x010fc6000000001b */
[----:B------:R-:W5:Y:S04]  /*0850*/  LDS R22, [R11+0x18] ;  /* 0x000018000b167984 */ /* 0x000f680000000800 */
[----:B------:R-:W2:Y:S01]  /*0860*/  LDS R27, [R11+0x1c] ;  /* 0x00001c000b1b7984 */ /* 0x000ea20000000800 */
[----:B-----5:R-:W-:-:S03]  /*0870*/  FFMA R10, R10, R22, R17 ;  /* 0x000000160a0a7223 */ /* 0x020fc60000000011 */
[----:B------:R-:W0:Y:S04]  /*0880*/  LDS R17, [R11+0x24] ;  /* 0x000024000b117984 */ /* 0x000e280000000800 */
[----:B------:R-:W-:Y:S01]  /*0890*/  LDS R22, [R11+0x3c] ;  /* 0x00003c000b167984 */ /* 0x000fe20000000800 */
[----:B------:R-:W-:-:S04]  /*08a0*/  UIADD3 UR6, UPT, UPT, UR6, 0x10, URZ ;  /* 0x0000001006067890 */ /* 0x000fc8000fffe0ff */
[----:B------:R-:W-:Y:S01]  /*08b0*/  UISETP.NE.AND UP2, UPT, UR6, UR14, UPT ;  /* 0x0000000e0600728c */ /* 0x000fe2000bf45270 */
[----:B------:R-:W-:Y:S01]  /*08c0*/  IADD3 R8, PT, PT, R8, 0x10, RZ ;  /* 0x0000001008087810 */ /* 0x000fe20007ffe0ff */
[----:B--2---:R-:W-:Y:S02]  /*08d0*/  FFMA R23, R23, R27, R10 ;  /* 0x0000001b17177223 */ /* 0x004fe4000000000a */
[----:B------:R-:W3:Y:S02]  /*08e0*/  LDS R10, [R11+0x28] ;  /* 0x000028000b0a7984 */ /* 0x000ee40000000800 */
[----:B------:R-:W-:Y:S02]  /*08f0*/  FFMA R23, R26, R21, R23 ;  /* 0x000000151a177223 */ /* 0x000fe40000000017 */
[----:B------:R-:W1:Y:S02]  /*0900*/  LDS R21, [R11+0x30] ;  /* 0x000030000b157984 */ /* 0x000e640000000800 */
[----:B0-----:R-:W-:-:S02]  /*0910*/  FFMA R28, R28, R17, R23 ;  /* 0x000000111c1c7223 */ /* 0x001fc40000000017 */
[----:B------:R-:W0:Y:S02]  /*0920*/  LDS R17, [R11+0x38] ;  /* 0x000038000b117984 */ /* 0x000e240000000800 */
[----:B---3--:R-:W-:-:S04]  /*0930*/  FFMA R29, R29, R10, R28 ;  /* 0x0000000a1d1d7223 */ /* 0x008fc8000000001c */
[----:B------:R-:W-:-:S04]  /*0940*/  FFMA R19, R16, R19, R29 ;  /* 0x0000001310137223 */ /* 0x000fc8000000001d */
[----:B-1----:R-:W-:-:S04]  /*0950*/  FFMA R19, R18, R21, R19 ;  /* 0x0000001512137223 */ /* 0x002fc80000000013 */
[----:B------:R-:W-:-:S04]  /*0960*/  FFMA R15, R20, R15, R19 ;  /* 0x0000000f140f7223 */ /* 0x000fc80000000013 */
[----:B0-----:R-:W-:-:S04]  /*0970*/  FFMA R15, R24, R17, R15 ;  /* 0x00000011180f7223 */ /* 0x001fc8000000000f */
[----:B------:R-:W-:Y:S01]  /*0980*/  FFMA R14, R14, R22, R15 ;  /* 0x000000160e0e7223 */ /* 0x000fe2000000000f */
[----:B------:R-:W-:Y:S06]  /*0990*/  BRA.U UP2, `(.L_x_24) ;  /* 0xfffffff902a87547 */ /* 0x000fec000b83ffff */
.L_x_23:
[----:B------:R-:W-:Y:S05]  /*09a0*/  BRA.U !UP1, `(.L_x_22) ;  /* 0x0000000509d87547 */ /* 0x000fea000b800000 */
[----:B------:R-:W0:Y:S01]  /*09b0*/  LDCU.U16 UR6, c[0x0][0x3a8] ;  /* 0x00007500ff0677ac */ /* 0x000e220008000400 */
[----:B------:R-:W-:Y:S01]  /*09c0*/  PRMT R10, R7, 0x9910, RZ ;  /* 0x00009910070a7816 */ /* 0x000fe200000000ff */
[----:B0-----:R-:W-:-:S06]  /*09d0*/  UPRMT UR6, UR6, 0x9910, URZ ;  /* 0x0000991006067896 */ /* 0x001fcc00080000ff */
[----:B------:R-:W-:-:S05]  /*09e0*/  IMAD R10, R10, UR6, RZ ;  /* 0x000000060a0a7c24 */ /* 0x000fca000f8e02ff */
[----:B------:R-:W-:-:S04]  /*09f0*/  IADD3 R10, PT, PT, RZ, -R10, RZ ;  /* 0x8000000aff0a7210 */ /* 0x000fc80007ffe0ff */
[----:B------:R-:W-:-:S04]  /*0a00*/  PRMT R10, R10, 0x7710, RZ ;  /* 0x000077100a0a7816 */ /* 0x000fc800000000ff */
[----:B------:R-:W-:-:S04]  /*0a10*/  IADD3 R10, PT, PT, R10, UR13, RZ ;  /* 0x0000000d0a0a7c10 */ /* 0x000fc8000fffe0ff */
[----:B------:R-:W-:-:S04]  /*0a20*/  LOP3.LUT R10, R10, 0xf, RZ, 0xc0, !PT ;  /* 0x0000000f0a0a7812 */ /* 0x000fc800078ec0ff */
[C---:B------:R-:W-:Y:S01]  /*0a30*/  LOP3.LUT P1, RZ, R10.reuse, 0x7, RZ, 0xc0, !PT ;  /* 0x000000070aff7812 */ /* 0x040fe2000782c0ff */
[----:B------:R-:W-:-:S05]  /*0a40*/  VIADD R11, R10, 0xffffffff ;  /* 0xffffffff0a0b7836 */ /* 0x000fca0000000000 */
[----:B------:R-:W-:-:S13]  /*0a50*/  ISETP.GE.U32.AND P0, PT, R11, 0x7, PT ;  /* 0x000000070b00780c */ /* 0x000fda0003f06070 */
[----:B------:R-:W-:Y:S05]  /*0a60*/  @!P0 BRA `(.L_x_25) ;  /* 0x0000000000b48947 */ /* 0x000fea0003800000 */
[----:B------:R-:W0:Y:S01]  /*0a70*/  LDC.64 R10, c[0x0][0x390] ;  /* 0x0000e400ff0a7b82 */ /* 0x000e220000000a00 */
[----:B------:R-:W1:Y:S02]  /*0a80*/  LDCU UR12, c[0x0][0x388] ;  /* 0x00007100ff0c77ac */ /* 0x000e640008000800 */
[----:B-1----:R-:W-:-:S04]  /*0a90*/  IMAD R13, R8, UR12, R5 ;  /* 0x0000000c080d7c24 */ /* 0x002fc8000f8e0205 */
[C---:B0-----:R-:W-:Y:S01]  /*0aa0*/  IMAD.WIDE.U32 R18, R13.reuse, 0x4, R10 ;  /* 0x000000040d127825 */ /* 0x041fe200078e000a */
[----:B------:R-:W-:-:S04]  /*0ab0*/  IADD3 R13, PT, PT, R13, UR12, RZ ;  /* 0x0000000c0d0d7c10 */ /* 0x000fc8000fffe0ff */
[----:B------:R0:W2:Y:S01]  /*0ac0*/  LDG.E R25, desc[UR10][R18.64] ;  /* 0x0000000a12197981 */ /* 0x0000a2000c1e1900 */
[C---:B------:R-:W-:Y:S01]  /*0ad0*/  IMAD.WIDE.U32 R20, R13.reuse, 0x4, R10 ;  /* 0x000000040d147825 */ /* 0x040fe200078e000a */
[----:B------:R-:W-:-:S04]  /*0ae0*/  IADD3 R13, PT, PT, R13, UR12, RZ ;  /* 0x0000000c0d0d7c10 */ /* 0x000fc8000fffe0ff */
[C---:B------:R-:W-:Y:S01]  /*0af0*/  IADD3 R17, PT, PT, R13.reuse, UR12, RZ ;  /* 0x0000000c0d117c10 */ /* 0x040fe2000fffe0ff */
[--C-:B------:R-:W-:Y:S01]  /*0b00*/  IMAD.WIDE.U32 R22, R13, 0x4, R10.reuse ;  /* 0x000000040d167825 */ /* 0x100fe200078e000a */
[----:B------:R1:W3:Y:S02]  /*0b10*/  LDG.E R15, desc[UR10][R20.64] ;  /* 0x0000000a140f7981 */ /* 0x0002e4000c1e1900 */
[C---:B------:R-:W-:Y:S01]  /*0b20*/  IADD3 R27, PT, PT, R17.reuse, UR12, RZ ;  /* 0x0000000c111b7c10 */ /* 0x040fe2000fffe0ff */
[--C-:B------:R-:W-:Y:S02]  /*0b30*/  IMAD.WIDE.U32 R12, R17, 0x4, R10.reuse ;  /* 0x00000004110c7825 */ /* 0x100fe400078e000a */
[----:B------:R4:W5:Y:S01]  /*0b40*/  LDG.E R22, desc[UR10][R22.64] ;  /* 0x0000000a16167981 */ /* 0x000962000c1e1900 */
[C---:B------:R-:W-:Y:S01]  /*0b50*/  IADD3 R29, PT, PT, R27.reuse, UR12, RZ ;  /* 0x0000000c1b1d7c10 */ /* 0x040fe2000fffe0ff */
[----:B------:R-:W-:Y:S02]  /*0b60*/  IMAD.WIDE.U32 R16, R27, 0x4, R10 ;  /* 0x000000041b107825 */ /* 0x000fe400078e000a */
[----:B------:R-:W5:Y:S02]  /*0b70*/  LDG.E R12, desc[UR10][R12.64] ;  /* 0x0000000a0c0c7981 */ /* 0x000f64000c1e1900 */
[----:B------:R-:W-:-:S02]  /*0b80*/  VIADD R27, R29, UR12 ;  /* 0x0000000c1d1b7c36 */ /* 0x000fc40008000000 */
[--C-:B0-----:R-:W-:Y:S01]  /*0b90*/  IMAD.WIDE.U32 R18, R29, 0x4, R10.reuse ;  /* 0x000000041d127825 */ /* 0x101fe200078e000a */
[----:B------:R0:W5:Y:S02]  /*0ba0*/  LDG.E R16, desc[UR10][R16.64] ;  /* 0x0000000a10107981 */ /* 0x000164000c1e1900 */
[C---:B------:R-:W-:Y:S01]  /*0bb0*/  IADD3 R29, PT, PT, R27.reuse, UR12, RZ ;  /* 0x0000000c1b1d7c10 */ /* 0x040fe2000fffe0ff */
[--C-:B-1----:R-:W-:Y:S02]  /*0bc0*/  IMAD.WIDE.U32 R20, R27, 0x4, R10.reuse ;  /* 0x000000041b147825 */ /* 0x102fe400078e000a */
[----:B------:R1:W5:Y:S02]  /*0bd0*/  LDG.E R18, desc[UR10][R18.64] ;  /* 0x0000000a12127981 */ /* 0x000364000c1e1900 */
[----:B------:R-:W-:Y:S02]  /*0be0*/  IMAD.WIDE.U32 R10, R29, 0x4, R10 ;  /* 0x000000041d0a7825 */ /* 0x000fe400078e000a */
[----:B------:R-:W5:Y:S04]  /*0bf0*/  LDG.E R20, desc[UR10][R20.64] ;  /* 0x0000000a14147981 */ /* 0x000f68000c1e1900 */
[----:B------:R1:W5:Y:S01]  /*0c00*/  LDG.E R10, desc[UR10][R10.64] ;  /* 0x0000000a0a0a7981 */ /* 0x000362000c1e1900 */
[----:B----4-:R-:W-:-:S02]  /*0c10*/  IADD3 R23, PT, PT, R8, -R9, RZ ;  /* 0x8000000908177210 */ /* 0x010fc40007ffe0ff */
[----:B------:R-:W-:Y:S02]  /*0c20*/  IADD3 R8, PT, PT, R8, 0x8, RZ ;  /* 0x0000000808087810 */ /* 0x000fe40007ffe0ff */
[----:B------:R-:W-:-:S05]  /*0c30*/  LEA R23, R23, UR7, 0x2 ;  /* 0x0000000717177c11 */ /* 0x000fca000f8e10ff */
[----:B------:R-:W2:Y:S04]  /*0c40*/  LDS R24, [R23] ;  /* 0x0000000017187984 */ /* 0x000ea80000000800 */
[----:B------:R-:W3:Y:S04]  /*0c50*/  LDS R26, [R23+0x4] ;  /* 0x00000400171a7984 */ /* 0x000ee80000000800 */
[----:B0-----:R-:W5:Y:S04]  /*0c60*/  LDS R17, [R23+0x8] ;  /* 0x0000080017117984 */ /* 0x001f680000000800 */
[----:B------:R-:W0:Y:S04]  /*0c70*/  LDS R13, [R23+0xc] ;  /* 0x00000c00170d7984 */ /* 0x000e280000000800 */
[----:B-1----:R-:W-:Y:S04]  /*0c80*/  LDS R19, [R23+0x14] ;  /* 0x0000140017137984 */ /* 0x002fe80000000800 */
[----:B------:R-:W-:Y:S04]  /*0c90*/  LDS R11, [R23+0x18] ;  /* 0x00001800170b7984 */ /* 0x000fe80000000800 */
[----:B------:R-:W-:Y:S01]  /*0ca0*/  LDS R21, [R23+0x1c] ;  /* 0x00001c0017157984 */ /* 0x000fe20000000800 */
[----:B--2---:R-:W-:-:S03]  /*0cb0*/  FFMA R24, R25, R24, R14 ;  /* 0x0000001819187223 */ /* 0x004fc6000000000e */
[----:B------:R-:W1:Y:S01]  /*0cc0*/  LDS R14, [R23+0x10] ;  /* 0x00001000170e7984 */ /* 0x000e620000000800 */
[----:B---3--:R-:W-:-:S04]  /*0cd0*/  FFMA R15, R15, R26, R24 ;  /* 0x0000001a0f0f7223 */ /* 0x008fc80000000018 */
[----:B-----5:R-:W-:-:S04]  /*0ce0*/  FFMA R15, R22, R17, R15 ;  /* 0x00000011160f7223 */ /* 0x020fc8000000000f */
[----:B0-----:R-:W-:-:S04]  /*0cf0*/  FFMA R13, R12, R13, R15 ;  /* 0x0000000d0c0d7223 */ /* 0x001fc8000000000f */
[----:B-1----:R-:W-:-:S04]  /*0d00*/  FFMA R13, R16, R14, R13 ;  /* 0x0000000e100d7223 */ /* 0x002fc8000000000d */
[----:B------:R-:W-:-:S04]  /*0d10*/  FFMA R13, R18, R19, R13 ;  /* 0x00000013120d7223 */ /* 0x000fc8000000000d */
[----:B------:R-:W-:-:S04]  /*0d20*/  FFMA R11, R20, R11, R13 ;  /* 0x0000000b140b7223 */ /* 0x000fc8000000000d */
[----:B------:R-:W-:-:S07]  /*0d30*/  FFMA R14, R10, R21, R11 ;  /* 0x000000150a0e7223 */ /* 0x000fce000000000b */
.L_x_25:
[----:B------:R-:W-:Y:S05]  /*0d40*/  @!P1 BRA `(.L_x_22) ;  /* 0x0000000000f09947 */ /* 0x000fea0003800000 */
[----:B------:R-:W-:-:S05]  /*0d50*/  PRMT R10, R6, 0x9910, RZ ;  /* 0x00009910060a7816 */ /* 0x000fca00000000ff */
[----:B------:R-:W-:-:S05]  /*0d60*/  IMAD R10, R10, UR6, RZ ;  /* 0x000000060a0a7c24 */ /* 0x000fca000f8e02ff */
[----:B------:R-:W-:-:S04]  /*0d70*/  IADD3 R10, PT, PT, RZ, -R10, RZ ;  /* 0x8000000aff0a7210 */ /* 0x000fc80007ffe0ff */
[----:B------:R-:W-:-:S04]  /*0d80*/  PRMT R10, R10, 0x7710, RZ ;  /* 0x000077100a0a7816 */ /* 0x000fc800000000ff */
[----:B------:R-:W-:-:S04]  /*0d90*/  IADD3 R10, PT, PT, R10, UR13, RZ ;  /* 0x0000000d0a0a7c10 */ /* 0x000fc8000fffe0ff */
[----:B------:R-:W-:-:S04]  /*0da0*/  LOP3.LUT R10, R10, 0xffff, RZ, 0xc0, !PT ;  /* 0x0000ffff0a0a7812 */ /* 0x000fc800078ec0ff */
[C---:B------:R-:W-:Y:S02]  /*0db0*/  LOP3.LUT R11, R10.reuse, 0x7, RZ, 0xc0, !PT ;  /* 0x000000070a0b7812 */ /* 0x040fe400078ec0ff */
[----:B------:R-:W-:-:S03]  /*0dc0*/  LOP3.LUT R15, R10, 0x3, RZ, 0xc0, !PT ;  /* 0x000000030a0f7812 */ /* 0x000fc600078ec0ff */
[----:B------:R-:W-:Y:S01]  /*0dd0*/  VIADD R11, R11, 0xffffffff ;  /* 0xffffffff0b0b7836 */ /* 0x000fe20000000000 */
[----:B------:R-:W-:-:S04]  /*0de0*/  ISETP.NE.AND P1, PT, R15, RZ, PT ;  /* 0x000000ff0f00720c */ /* 0x000fc80003f25270 */
[----:B------:R-:W-:-:S13]  /*0df0*/  ISETP.GE.U32.AND P0, PT, R11, 0x3, PT ;  /* 0x000000030b00780c */ /* 0x000fda0003f06070 */
[----:B------:R-:W-:Y:S05]  /*0e00*/  @!P0 BRA `(.L_x_26) ;  /* 0x0000000000648947 */ /* 0x000fea0003800000 */
[----:B------:R-:W0:Y:S01]  /*0e10*/  LDCU UR6, c[0x0][0x388] ;  /* 0x00007100ff0677ac */ /* 0x000e220008000800 */
[----:B------:R-:W1:Y:S01]  /*0e20*/  LDC.64 R10, c[0x0][0x390] ;  /* 0x0000e400ff0a7b82 */ /* 0x000e620000000a00 */
[----:B0-----:R-:W-:-:S05]  /*0e30*/  IMAD R19, R8, UR6, R5 ;  /* 0x0000000608137c24 */ /* 0x001fca000f8e0205 */
[C---:B------:R-:W-:Y:S01]  /*0e40*/  IADD3 R13, PT, PT, R19.reuse, UR6, RZ ;  /* 0x00000006130d7c10 */ /* 0x040fe2000fffe0ff */
[----:B-1----:R-:W-:-:S03]  /*0e50*/  IMAD.WIDE.U32 R18, R19, 0x4, R10 ;  /* 0x0000000413127825 */ /* 0x002fc600078e000a */
[C---:B------:R-:W-:Y:S01]  /*0e60*/  IADD3 R17, PT, PT, R13.reuse, UR6, RZ ;  /* 0x000000060d117c10 */ /* 0x040fe2000fffe0ff */
[--C-:B------:R-:W-:Y:S02]  /*0e70*/  IMAD.WIDE.U32 R12, R13, 0x4, R10.reuse ;  /* 0x000000040d0c7825 */ /* 0x100fe400078e000a */
[----:B------:R0:W2:Y:S01]  /*0e80*/  LDG.E R19, desc[UR10][R18.64] ;  /* 0x0000000a12137981 */ /* 0x0000a2000c1e1900 */
[C---:B------:R-:W-:Y:S01]  /*0e90*/  IADD3 R21, PT, PT, R17.reuse, UR6, RZ ;  /* 0x0000000611157c10 */ /* 0x040fe2000fffe0ff */
[--C-:B------:R-:W-:Y:S02]  /*0ea0*/  IMAD.WIDE.U32 R16, R17, 0x4, R10.reuse ;  /* 0x0000000411107825 */ /* 0x100fe400078e000a */
[----:B------:R-:W3:Y:S02]  /*0eb0*/  LDG.E R12, desc[UR10][R12.64] ;  /* 0x0000000a0c0c7981 */ /* 0x000ee4000c1e1900 */
[----:B------:R-:W-:Y:S02]  /*0ec0*/  IMAD.WIDE.U32 R10, R21, 0x4, R10 ;  /* 0x00000004150a7825 */ /* 0x000fe400078e000a */
[----:B------:R-:W4:Y:S04]  /*0ed0*/  LDG.E R17, desc[UR10][R16.64] ;  /* 0x0000000a10117981 */ /* 0x000f28000c1e1900 */
[----:B------:R-:W5:Y:S01]  /*0ee0*/  LDG.E R11, desc[UR10][R10.64] ;  /* 0x0000000a0a0b7981 */ /* 0x000f62000c1e1900 */
[----:B------:R-:W-:-:S02]  /*0ef0*/  IADD3 R20, PT, PT, R8, -R9, RZ ;  /* 0x8000000908147210 */ /* 0x000fc40007ffe0ff */
[----:B------:R-:W-:Y:S02]  /*0f00*/  IADD3 R8, PT, PT, R8, 0x4, RZ ;  /* 0x0000000408087810 */ /* 0x000fe40007ffe0ff */
[----:B------:R-:W-:-:S05]  /*0f10*/  LEA R20, R20, UR7, 0x2 ;  /* 0x0000000714147c11 */ /* 0x000fca000f8e10ff */
[----:B------:R-:W2:Y:S04]  /*0f20*/  LDS R21, [R20] ;  /* 0x0000000014157984 */ /* 0x000ea80000000800 */
[----:B------:R-:W3:Y:S04]  /*0f30*/  LDS R22, [R20+0x4] ;  /* 0x0000040014167984 */ /* 0x000ee80000000800 */
[----:B0-----:R-:W4:Y:S04]  /*0f40*/  LDS R18, [R20+0x8] ;  /* 0x0000080014127984 */ /* 0x001f280000000800 */
[----:B------:R-:W5:Y:S01]  /*0f50*/  LDS R23, [R20+0xc] ;  /* 0x00000c0014177984 */ /* 0x000f620000000800 */
[----:B--2---:R-:W-:-:S04]  /*0f60*/  FFMA R19, R19, R21, R14 ;  /* 0x0000001513137223 */ /* 0x004fc8000000000e */
[----:B---3--:R-:W-:-:S04]  /*0f70*/  FFMA R12, R12, R22, R19 ;  /* 0x000000160c0c7223 */ /* 0x008fc80000000013 */
[----:B----4-:R-:W-:-:S04]  /*0f80*/  FFMA R12, R17, R18, R12 ;  /* 0x00000012110c7223 */ /* 0x010fc8000000000c */
[----:B-----5:R-:W-:-:S07]  /*0f90*/  FFMA R14, R11, R23, R12 ;  /* 0x000000170b0e7223 */ /* 0x020fce000000000c */
.L_x_26:
[----:B------:R-:W-:Y:S05]  /*0fa0*/  @!P1 BRA `(.L_x_22) ;  /* 0x0000000000589947 */ /* 0x000fea0003800000 */
[----:B------:R-:W0:Y:S01]  /*0fb0*/  LDC.64 R10, c[0x0][0x390] ;  /* 0x0000e400ff0a7b82 */ /* 0x000e220000000a00 */
[----:B------:R-:W1:Y:S02]  /*0fc0*/  LDCU UR6, c[0x0][0x388] ;  /* 0x00007100ff0677ac */ /* 0x000e640008000800 */
[----:B-1----:R-:W-:-:S04]  /*0fd0*/  IMAD R17, R8, UR6, R5 ;  /* 0x0000000608117c24 */ /* 0x002fc8000f8e0205 */
[----:B0-----:R-:W-:-:S06]  /*0fe0*/  IMAD.WIDE.U32 R12, R17, 0x4, R10 ;  /* 0x00000004110c7825 */ /* 0x001fcc00078e000a */
[----:B------:R-:W2:Y:S01]  /*0ff0*/  LDG.E R13, desc[UR10][R12.64] ;  /* 0x0000000a0c0d7981 */ /* 0x000ea2000c1e1900 */
[----:B------:R-:W-:Y:S01]  /*1000*/  IMAD.IADD R8, R8, 0x1, -R9 ;  /* 0x0000000108087824 */ /* 0x000fe200078e0a09 */
[----:B------:R-:W-:-:S04]  /*1010*/  ISETP.NE.AND P0, PT, R15, 0x1, PT ;  /* 0x000000010f00780c */ /* 0x000fc80003f05270 */
[----:B------:R-:W-:-:S05]  /*1020*/  LEA R16, R8, UR7, 0x2 ;  /* 0x0000000708107c11 */ /* 0x000fca000f8e10ff */
[----:B------:R-:W2:Y:S02]  /*1030*/  LDS R8, [R16] ;  /* 0x0000000010087984 */ /* 0x000ea40000000800 */
[----:B--2---:R-:W-:Y:S02]  /*1040*/  FFMA R14, R13, R8, R14 ;  /* 0x000000080d0e7223 */ /* 0x004fe4000000000e */
[----:B------:R-:W-:Y:S05]  /*1050*/  @!P0 BRA `(.L_x_22) ;  /* 0x00000000002c8947 */ /* 0x000fea0003800000 */
[----:B------:R-:W-:Y:S01]  /*1060*/  ISETP.NE.AND P0, PT, R15, 0x2, PT ;  /* 0x000000020f00780c */ /* 0x000fe20003f05270 */
[----:B------:R-:W0:Y:S01]  /*1070*/  LDS R12, [R16+0x4] ;  /* 0x00000400100c7984 */ /* 0x000e220000000800 */
[----:B------:R-:W-:-:S11]  /*1080*/  IADD3 R9, PT, PT, R17, UR6, RZ ;  /* 0x0000000611097c10 */ /* 0x000fd6000fffe0ff */
[C---:B------:R-:W-:Y:S01]  /*1090*/  @P0 IADD3 R13, PT, PT, R9.reuse, UR6, RZ ;  /* 0x00000006090d0c10 */ /* 0x040fe2000fffe0ff */
[----:B------:R-:W-:-:S04]  /*10a0*/  IMAD.WIDE.U32 R8, R9, 0x4, R10 ;  /* 0x0000000409087825 */ /* 0x000fc800078e000a */
[----:B------:R-:W-:Y:S02]  /*10b0*/  @P0 IMAD.WIDE.U32 R10, R13, 0x4, R10 ;  /* 0x000000040d0a0825 */ /* 0x000fe400078e000a */
[----:B------:R-:W0:Y:S04]  /*10c0*/  LDG.E R9, desc[UR10][R8.64] ;  /* 0x0000000a08097981 */ /* 0x000e28000c1e1900 */
[----:B------:R-:W2:Y:S04]  /*10d0*/  @P0 LDG.E R11, desc[UR10][R10.64] ;  /* 0x0000000a0a0b0981 */ /* 0x000ea8000c1e1900 */
[----:B------:R-:W2:Y:S01]  /*10e0*/  @P0 LDS R13, [R16+0x8] ;  /* 0x00000800100d0984 */ /* 0x000ea20000000800 */
[----:B0-----:R-:W-:-:S04]  /*10f0*/  FFMA R14, R9, R12, R14 ;  /* 0x0000000c090e7223 */ /* 0x001fc8000000000e */
[----:B--2---:R-:W-:-:S07]  /*1100*/  @P0 FFMA R14, R11, R13, R14 ;  /* 0x0000000d0b0e0223 */ /* 0x004fce000000000e */
.L_x_22:
[----:B------:R-:W-:Y:S05]  /*1110*/  BSYNC.RECONVERGENT B0 ;  /* 0x0000000000007941 */ /* 0x000fea0003800200 */
.L_x_21:
[----:B------:R-:W-:Y:S01]  /*1120*/  IADD3 R7, PT, PT, R7, 0x1, RZ ;  /* 0x0000000107077810 */ /* 0x000fe20007ffe0ff */
[----:B------:R-:W-:Y:S01]  /*1130*/  UIADD3 UR4, UPT, UPT, UR4, 0x1, URZ ;  /* 0x0000000104047890 */ /* 0x000fe2000fffe0ff */
[----:B------:R-:W-:Y:S01]  /*1140*/  IADD3 R6, PT, PT, R6, 0x1, RZ ;  /* 0x0000000106067810 */ /* 0x000fe20007ffe0ff */
[----:B------:R-:W-:Y:S10]  /*1150*/  BRA.U !UP0, `(.L_x_27) ;  /* 0xffffffed08f87547 */ /* 0x000ff4000b83ffff */
.L_x_17:
        /* <DEDUP_REMOVED lines=11> */
.L_x_29:
        /* <DEDUP_REMOVED lines=15> */
.L_x_39:


//--------------------- .text._Z10mul_kerneliiiPKfS0_Pf --------------------------
	.section	.text._Z10mul_kerneliiiPKfS0_Pf,"ax",@progbits
	.align	128
.text._Z10mul_kerneliiiPKfS0_Pf:
        .type           _Z10mul_kerneliiiPKfS0_Pf,@function
        .size           _Z10mul_kerneliiiPKfS0_Pf,(.L_x_40 - _Z10mul_kerneliiiPKfS0_Pf)
        .other          _Z10mul_kerneliiiPKfS0_Pf,@"STO_CUDA_ENTRY STV_DEFAULT"
_Z10mul_kerneliiiPKfS0_Pf:
[----:B------:R-:W-:Y:S01]  /*0000*/  LDC R1, c[0x0][0x37c] ;  /* 0x0000df00ff017b82 */ /* 0x000fe20000000800 */
[----:B------:R-:W0:Y:S07]  /*0010*/  S2R R2, SR_TID.X ;  /* 0x0000000000027919 */ /* 0x000e2e0000002100 */
[----:B------:R-:W1:Y:S01]  /*0020*/  S2UR UR4, SR_CTAID.X ;  /* 0x00000000000479c3 */ /* 0x000e620000002500 */
[----:B------:R-:W1:Y:S01]  /*0030*/  LDCU UR5, c[0x0][0x360] ;  /* 0x00006c00ff0577ac */ /* 0x000e620008000800 */
[----:B------:R-:W2:Y:S01]  /*0040*/  LDCU UR7, c[0x0][0x380] ;  /* 0x00007000ff0777ac */ /* 0x000ea20008000800 */
[----:B-1----:R-:W-:-:S06]  /*0050*/  UIMAD UR4, UR4, UR5, URZ ;  /* 0x00000005040472a4 */ /* 0x002fcc000f8e02ff */
[----:B0-----:R-:W-:-:S04]  /*0060*/  IADD3 R0, PT, PT, R2, UR4, RZ ;  /* 0x0000000402007c10 */ /* 0x001fc8000fffe0ff */
[----:B--2---:R-:W-:-:S13]  /*0070*/  ISETP.GE.U32.AND P0, PT, R0, UR7, PT ;  /* 0x0000000700007c0c */ /* 0x004fda000bf06070 */
[----:B------:R-:W-:Y:S05]  /*0080*/  @P0 EXIT ;  /* 0x000000000000094d */ /* 0x000fea0003800000 */
[----:B------:R-:W0:Y:S01]  /*0090*/  LDC R9, c[0x0][0x388] ;  /* 0x0000e200ff097b82 */ /* 0x000e220000000800 */
[----:B------:R-:W-:Y:S01]  /*00a0*/  HFMA2 R3, -RZ, RZ, 0, 0 ;  /* 0x00000000ff037431 */ /* 0x000fe200000001ff */
[----:B------:R-:W-:Y:S02]  /*00b0*/  ULOP3.LUT UR6, UR7, 0x7ffffff8, URZ, 0xc0, !UPT ;  /* 0x7ffffff807067892 */ /* 0x000fe4000f8ec0ff */
[----:B------:R-:W-:Y:S02]  /*00c0*/  ULOP3.LUT UR8, UR7, 0x7, URZ, 0xc0, !UPT ;  /* 0x0000000707087892 */ /* 0x000fe4000f8ec0ff */
[----:B------:R-:W-:Y:S01]  /*00d0*/  ULOP3.LUT UR5, UR7, 0x3, URZ, 0xc0, !UPT ;  /* 0x0000000307057892 */ /* 0x000fe2000f8ec0ff */
[----:B------:R-:W1:Y:S01]  /*00e0*/  LDCU.64 UR10, c[0x0][0x358] ;  /* 0x00006b00ff0a77ac */ /* 0x000e620008000a00 */
[----:B------:R-:W-:Y:S01]  /*00f0*/  UIADD3 UR7, UPT, UPT, -UR6, URZ, URZ ;  /* 0x000000ff06077290 */ /* 0x000fe2000fffe1ff */
[C---:B0-----:R-:W-:Y:S01]  /*0100*/  IADD3 R2, PT, PT, R9.reuse, UR4, R2 ;  /* 0x0000000409027c10 */ /* 0x041fe2000fffe002 */
[C-C-:B------:R-:W-:Y:S01]  /*0110*/  IMAD R4, R9.reuse, 0x7, R0.reuse ;  /* 0x0000000709047824 */ /* 0x140fe200078e0200 */
[C---:B------:R-:W-:Y:S01]  /*0120*/  LEA R7, R9.reuse, R0, 0x2 ;  /* 0x0000000009077211 */ /* 0x040fe200078e10ff */
[----:B------:R-:W-:-:S02]  /*0130*/  IMAD R5, R9, 0x6, R0 ;  /* 0x0000000609057824 */ /* 0x000fc400078e0200 */
[C-C-:B------:R-:W-:Y:S02]  /*0140*/  IMAD R6, R9.reuse, 0x5, R0.reuse ;  /* 0x0000000509067824 */ /* 0x140fe400078e0200 */
[C---:B------:R-:W-:Y:S01]  /*0150*/  IMAD R8, R9.reuse, 0x3, R0 ;  /* 0x0000000309087824 */ /* 0x040fe200078e0200 */
[----:B-1----:R-:W-:-:S07]  /*0160*/  LEA R9, R9, R0, 0x1 ;  /* 0x0000000009097211 */ /* 0x002fce00078e08ff */
.L_x_35:
[----:B0-----:R-:W0:Y:S01]  /*0170*/  LDCU UR12, c[0x0][0x380] ;  /* 0x00007000ff0c77ac */ /* 0x001e220008000800 */
[----:B------:R-:W-:Y:S01]  /*0180*/  MOV R16, RZ ;  /* 0x000000ff00107202 */ /* 0x000fe20000000f00 */
[----:B0-----:R-:W-:-:S09]  /*0190*/  UISETP.GE.AND UP0, UPT, UR12, 0x1, UPT ;  /* 0x000000010c00788c */ /* 0x001fd2000bf06270 */
[----:B------:R-:W-:Y:S05]  /*01a0*/  BRA.U !UP0, `(.L_x_30) ;  /* 0x0000000908387547 */ /* 0x000fea000b800000 */
[----:B------:R-:W-:Y:S01]  /*01b0*/  UISETP.GE.U32.AND UP0, UPT, UR12, 0x8, UPT ;  /* 0x000000080c00788c */ /* 0x000fe2000bf06070 */
[----:B------:R-:W-:Y:S01]  /*01c0*/  SHF.L.U32 R11, R3, 0xa, RZ ;  /* 0x0000000a030b7819 */ /* 0x000fe200000006ff */
[----:B------:R-:W-:Y:S01]  /*01d0*/  UMOV UR4, URZ ;  /* 0x000000ff00047c82 */ /* 0x000fe20008000000 */
[----:B------:R-:W-:-:S06]  /*01e0*/  MOV R16, RZ ;  /* 0x000000ff00107202 */ /* 0x000fcc0000000f00 */
[----:B------:R-:W-:Y:S05]  /*01f0*/  BRA.U !UP0, `(.L_x_31) ;  /* 0x0000000508007547 */ /* 0x000fea000b800000 */
[----:B------:R-:W0:Y:S01]  /*0200*/  LDC.64 R28, c[0x0][0x398] ;  /* 0x0000e600ff1c7b82 */ /* 0x000e220000000a00 */
[----:B------:R-:W-:Y:S02]  /*0210*/  HFMA2 R16, -RZ, RZ, 0, 0 ;  /* 0x00000000ff107431 */ /* 0x000fe400000001ff */
[----:B------:R-:W-:Y:S01]  /*0220*/  IMAD.MOV.U32 R25, RZ, RZ, R2 ;  /* 0x000000ffff197224 */ /* 0x000fe200078e0002 */
[----:B------:R-:W-:Y:S01]  /*0230*/  MOV R27, R9 ;  /* 0x00000009001b7202 */ /* 0x000fe20000000f00 */
[----:B------:R-:W-:Y:S01]  /*0240*/  IMAD.MOV.U32 R23, RZ, RZ, R4 ;  /* 0x000000ffff177224 */ /* 0x000fe200078e0004 */
[----:B------:R-:W-:Y:S01]  /*0250*/  MOV R22, R7 ;  /* 0x0000000700167202 */ /* 0x000fe20000000f00 */
[----:B------:R-:W-:Y:S01]  /*0260*/  UMOV UR4, UR7 ;  /* 0x0000000700047c82 */ /* 0x000fe20008000000 */
[----:B------:R-:W-:Y:S02]  /*0270*/  MOV R24, R6 ;  /* 0x0000000600187202 */ /* 0x000fe40000000f00 */
[----:B------:R-:W-:-:S02]  /*0280*/  MOV R26, R5 ;  /* 0x00000005001a7202 */ /* 0x000fc40000000f00 */
[----:B------:R-:W-:Y:S01]  /*0290*/  MOV R10, R0 ;  /* 0x00000000000a7202 */ /* 0x000fe20000000f00 */
[----:B0-----:R-:W-:-:S03]  /*02a0*/  IMAD.WIDE.U32 R28, R11, 0x4, R28 ;  /* 0x000000040b1c7825 */ /* 0x001fc600078e001c */
[----:B------:R-:W-:-:S04]  /*02b0*/  IADD3 R17, P0, PT, R28, 0x10, RZ ;  /* 0x000000101c117810 */ /* 0x000fc80007f1e0ff */
[----:B------:R-:W-:Y:S02]  /*02c0*/  IADD3.X R28, PT, PT, RZ, R29, RZ, P0, !PT ;  /* 0x0000001dff1c7210 */ /* 0x000fe400007fe4ff */
[----:B------:R-:W-:-:S07]  /*02d0*/  MOV R29, R8 ;  /* 0x00000008001d7202 */ /* 0x000fce0000000f00 */
.L_x_32:
[----:B------:R-:W0:Y:S02]  /*02e0*/  LDC.64 R14, c[0x0][0x390] ;  /* 0x0000e400ff0e7b82 */ /* 0x000e240000000a00 */
[----:B0-----:R-:W-:-:S04]  /*02f0*/  IMAD.WIDE.U32 R12, R25, 0x4, R14 ;  /* 0x00000004190c7825 */ /* 0x001fc800078e000e */
[----:B------:R-:W-:Y:S01]  /*0300*/  IMAD.WIDE.U32 R18, R10, 0x4, R14 ;  /* 0x000000040a127825 */ /* 0x000fe200078e000e */
[----:B------:R0:W2:Y:S05]  /*0310*/  LDG.E R20, desc[UR10][R12.64] ;  /* 0x0000000a0c147981 */ /* 0x0000aa000c1e1900 */
[----:B------:R-:W3:Y:S01]  /*0320*/  LDG.E R19, desc[UR10][R18.64] ;  /* 0x0000000a12137981 */ /* 0x000ee2000c1e1900 */
[----:B0-----:R-:W-:Y:S02]  /*0330*/  MOV R12, R17 ;  /* 0x00000011000c7202 */ /* 0x001fe40000000f00 */
[----:B------:R-:W-:-:S05]  /*0340*/  MOV R13, R28 ;  /* 0x0000001c000d7202 */ /* 0x000fca0000000f00 */
[----:B------:R-:W3:Y:S04]  /*0350*/  LDG.E R17, desc[UR10][R12.64+-0x10] ;  /* 0xfffff00a0c117981 */ /* 0x000ee8000c1e1900 */
[----:B------:R-:W2:Y:S04]  /*0360*/  LDG.E R28, desc[UR10][R12.64+-0xc] ;  /* 0xfffff40a0c1c7981 */ /* 0x000ea8000c1e1900 */
[----:B------:R-:W4:Y:S01]  /*0370*/  LDG.E R18, desc[UR10][R12.64+-0x8] ;  /* 0xfffff80a0c127981 */ /* 0x000f22000c1e1900 */
[----:B---3--:R-:W-:-:S03]  /*0380*/  FFMA R17, R19, R17, R16 ;  /* 0x0000001113117223 */ /* 0x008fc60000000010 */
[----:B------:R-:W3:Y:S01]  /*0390*/  LDG.E R19, desc[UR10][R12.64+-0x4] ;  /* 0xfffffc0a0c137981 */ /* 0x000ee2000c1e1900 */
[----:B--2---:R-:W-:Y:S01]  /*03a0*/  FFMA R28, R20, R28, R17 ;  /* 0x0000001c141c7223 */ /* 0x004fe20000000011 */
[----:B------:R-:W-:-:S06]  /*03b0*/  IMAD.WIDE.U32 R16, R27, 0x4, R14 ;  /* 0x000000041b107825 */ /* 0x000fcc00078e000e */
[----:B------:R-:W4:Y:S01]  /*03c0*/  LDG.E R17, desc[UR10][R16.64] ;  /* 0x0000000a10117981 */ /* 0x000f22000c1e1900 */
[----:B------:R-:W-:-:S06]  /*03d0*/  IMAD.WIDE.U32 R20, R29, 0x4, R14 ;  /* 0x000000041d147825 */ /* 0x000fcc00078e000e */
[----:B------:R-:W3:Y:S01]  /*03e0*/  LDG.E R21, desc[UR10][R20.64] ;  /* 0x0000000a14157981 */ /* 0x000ee2000c1e1900 */
[----:B----4-:R-:W-:Y:S01]  /*03f0*/  FFMA R28, R17, R18, R28 ;  /* 0x00000012111c7223 */ /* 0x010fe2000000001c */
[----:B------:R-:W-:-:S06]  /*0400*/  IMAD.WIDE.U32 R16, R22, 0x4, R14 ;  /* 0x0000000416107825 */ /* 0x000fcc00078e000e */
[----:B------:R-:W2:Y:S04]  /*0410*/  LDG.E R17, desc[UR10][R16.64] ;  /* 0x0000000a10117981 */ /* 0x000ea8000c1e1900 */
[----:B------:R-:W2:Y:S01]  /*0420*/  LDG.E R16, desc[UR10][R12.64] ;  /* 0x0000000a0c107981 */ /* 0x000ea2000c1e1900 */
[----:B---3--:R-:W-:Y:S01]  /*0430*/  FFMA R28, R21, R19, R28 ;  /* 0x00000013151c7223 */ /* 0x008fe2000000001c */
[----:B------:R-:W-:-:S06]  /*0440*/  IMAD.WIDE.U32 R18, R24, 0x4, R14 ;  /* 0x0000000418127825 */ /* 0x000fcc00078e000e */
[----:B------:R-:W3:Y:S04]  /*0450*/  LDG.E R19, desc[UR10][R18.64] ;  /* 0x0000000a12137981 */ /* 0x000ee8000c1e1900 */
[----:B------:R-:W3:Y:S01]  /*0460*/  LDG.E R18, desc[UR10][R12.64+0x4] ;  /* 0x0000040a0c127981 */ /* 0x000ee2000c1e1900 */
[----:B------:R-:W-:-:S04]  /*0470*/  IMAD.WIDE.U32 R20, R26, 0x4, R14 ;  /* 0x000000041a147825 */ /* 0x000fc800078e000e */
[----:B------:R-:W-:Y:S02]  /*0480*/  IMAD.WIDE.U32 R14, R23, 0x4, R14 ;  /* 0x00000004170e7825 */ /* 0x000fe400078e000e */
[----:B------:R-:W4:Y:S04]  /*0490*/  LDG.E R21, desc[UR10][R20.64] ;  /* 0x0000000a14157981 */ /* 0x000f28000c1e1900 */
[----:B------:R-:W5:Y:S04]  /*04a0*/  LDG.E R15, desc[UR10][R14.64] ;  /* 0x0000000a0e0f7981 */ /* 0x000f68000c1e1900 */
[----:B------:R-:W5:Y:S01]  /*04b0*/  LDG.E R14, desc[UR10][R12.64+0xc] ;  /* 0x00000c0a0c0e7981 */ /* 0x000f62000c1e1900 */
[----:B--2---:R-:W-:-:S03]  /*04c0*/  FFMA R28, R17, R16, R28 ;  /* 0x00000010111c7223 */ /* 0x004fc6000000001c */
[----:B------:R-:W4:Y:S01]  /*04d0*/  LDG.E R16, desc[UR10][R12.64+0x8] ;  /* 0x0000080a0c107981 */ /* 0x000f22000c1e1900 */
[----:B------:R-:W-:Y:S01]  /*04e0*/  UIADD3 UR4, UPT, UPT, UR4, 0x8, URZ ;  /* 0x0000000804047890 */ /* 0x000fe2000fffe0ff */
[----:B---3--:R-:W-:Y:S02]  /*04f0*/  FFMA R28, R19, R18, R28 ;  /* 0x00000012131c7223 */ /* 0x008fe4000000001c */
[----:B------:R-:W0:Y:S01]  /*0500*/  LDC R18, c[0x0][0x388] ;  /* 0x0000e200ff127b82 */ /* 0x000e220000000800 */
[----:B------:R-:W-:Y:S01]  /*0510*/  UISETP.NE.AND UP0, UPT, UR4, URZ, UPT ;  /* 0x000000ff0400728c */ /* 0x000fe2000bf05270 */
[----:B------:R-:W-:Y:S02]  /*0520*/  IADD3 R17, P0, PT, R12, 0x20, RZ ;  /* 0x000000200c117810 */ /* 0x000fe40007f1e0ff */
[C---:B0-----:R-:W-:Y:S01]  /*0530*/  LEA R10, R18.reuse, R10, 0x3 ;  /* 0x0000000a120a7211 */ /* 0x041fe200078e18ff */
[C---:B------:R-:W-:Y:S01]  /*0540*/  IMAD R24, R18.reuse, 0x8, R24 ;  /* 0x0000000812187824 */ /* 0x040fe200078e0218 */
[----:B------:R-:W-:-:S02]  /*0550*/  LEA R23, R18, R23, 0x3 ;  /* 0x0000001712177211 */ /* 0x000fc400078e18ff */
[C---:B------:R-:W-:Y:S02]  /*0560*/  LEA R26, R18.reuse, R26, 0x3 ;  /* 0x0000001a121a7211 */ /* 0x040fe400078e18ff */
[C---:B------:R-:W-:Y:S02]  /*0570*/  LEA R22, R18.reuse, R22, 0x3 ;  /* 0x0000001612167211 */ /* 0x040fe400078e18ff */
[C---:B------:R-:W-:Y:S02]  /*0580*/  LEA R29, R18.reuse, R29, 0x3 ;  /* 0x0000001d121d7211 */ /* 0x040fe400078e18ff */
[C---:B------:R-:W-:Y:S02]  /*0590*/  LEA R27, R18.reuse, R27, 0x3 ;  /* 0x0000001b121b7211 */ /* 0x040fe400078e18ff */
[----:B------:R-:W-:Y:S01]  /*05a0*/  LEA R25, R18, R25, 0x3 ;  /* 0x0000001912197211 */ /* 0x000fe200078e18ff */
[----:B----4-:R-:W-:Y:S01]  /*05b0*/  FFMA R16, R21, R16, R28 ;  /* 0x0000001015107223 */ /* 0x010fe2000000001c */
[----:B------:R-:W-:-:S03]  /*05c0*/  IADD3.X R28, PT, PT, RZ, R13, RZ, P0, !PT ;  /* 0x0000000dff1c7210 */ /* 0x000fc600007fe4ff */
[----:B-----5:R-:W-:Y:S01]  /*05d0*/  FFMA R16, R15, R14, R16 ;  /* 0x0000000e0f107223 */ /* 0x020fe20000000010 */
[----:B------:R-:W-:Y:S06]  /*05e0*/  BRA.U UP0, `(.L_x_32) ;  /* 0xfffffffd003c7547 */ /* 0x000fec000b83ffff */
[----:B------:R-:W-:-:S05]  /*05f0*/  UMOV UR4, UR6 ;  /* 0x0000000600047c82 */ /* 0x000fca0008000000 */
.L_x_31:
[----:B------:R-:W-:-:S09]  /*0600*/  UISETP.NE.AND UP0, UPT, UR8, URZ, UPT ;  /* 0x000000ff0800728c */ /* 0x000fd2000bf05270 */
[----:B------:R-:W-:Y:S05]  /*0610*/  BRA.U !UP0, `(.L_x_30) ;  /* 0x00000005081c7547 */ /* 0x000fea000b800000 */
[----:B------:R-:W-:Y:S02]  /*0620*/  UIADD3 UR9, UPT, UPT, UR8, -0x1, URZ ;  /* 0xffffffff08097890 */ /* 0x000fe4000fffe0ff */
[----:B------:R-:W-:Y:S02]  /*0630*/  UISETP.NE.AND UP1, UPT, UR5, URZ, UPT ;  /* 0x000000ff0500728c */ /* 0x000fe4000bf25270 */
[----:B------:R-:W-:-:S09]  /*0640*/  UISETP.GE.U32.AND UP0, UPT, UR9, 0x3, UPT ;  /* 0x000000030900788c */ /* 0x000fd2000bf06070 */
[----:B------:R-:W-:Y:S05]  /*0650*/  BRA.U !UP0, `(.L_x_33) ;  /* 0x00000001087c7547 */ /* 0x000fea000b800000 */
[----:B------:R-:W0:Y:S01]  /*0660*/  LDC R17, c[0x0][0x388] ;  /* 0x0000e200ff117b82 */ /* 0x000e220000000800 */
[C---:B------:R-:W-:Y:S02]  /*0670*/  IADD3 R25, PT, PT, R11.reuse, UR4, RZ ;  /* 0x000000040b197c10 */ /* 0x040fe4000fffe0ff */
[----:B------:R-:W-:-:S05]  /*0680*/  IADD3 R10, P0, PT, R11, UR4, RZ ;  /* 0x000000040b0a7c10 */ /* 0x000fca000ff1e0ff */
[----:B------:R-:W1:Y:S08]  /*0690*/  LDC.64 R18, c[0x0][0x398] ;  /* 0x0000e600ff127b82 */ /* 0x000e700000000a00 */
[----:B------:R-:W2:Y:S08]  /*06a0*/  LDC.64 R14, c[0x0][0x390] ;  /* 0x0000e400ff0e7b82 */ /* 0x000eb00000000a00 */
[----:B------:R-:W3:Y:S01]  /*06b0*/  LDC.64 R12, c[0x0][0x398] ;  /* 0x0000e600ff0c7b82 */ /* 0x000ee20000000a00 */
[----:B0-----:R-:W-:Y:S01]  /*06c0*/  IMAD R20, R17, UR4, R0 ;  /* 0x0000000411147c24 */ /* 0x001fe2000f8e0200 */
[----:B------:R-:W-:-:S04]  /*06d0*/  IADD3.X R23, PT, PT, RZ, RZ, RZ, P0, !PT ;  /* 0x000000ffff177210 */ /* 0x000fc800007fe4ff */
[----:B------:R-:W-:Y:S01]  /*06e0*/  IADD3 R22, PT, PT, R20, R17, RZ ;  /* 0x0000001114167210 */ /* 0x000fe20007ffe0ff */
[----:B-1----:R-:W-:-:S06]  /*06f0*/  IMAD.WIDE.U32 R24, R25, 0x4, R18 ;  /* 0x0000000419187825 */ /* 0x002fcc00078e0012 */
[----:B------:R-:W4:Y:S01]  /*0700*/  LDG.E R25, desc[UR10][R24.64] ;  /* 0x0000000a18197981 */ /* 0x000f22000c1e1900 */
[----:B--2---:R-:W-:-:S04]  /*0710*/  IMAD.WIDE.U32 R20, R20, 0x4, R14 ;  /* 0x0000000414147825 */ /* 0x004fc800078e000e */
[----:B------:R-:W-:Y:S02]  /*0720*/  IMAD.WIDE.U32 R18, R22, 0x4, R14 ;  /* 0x0000000416127825 */ /* 0x000fe400078e000e */
[----:B------:R-:W4:Y:S01]  /*0730*/  LDG.E R21, desc[UR10][R20.64] ;  /* 0x0000000a14157981 */ /* 0x000f22000c1e1900 */
[----:B---3--:R-:W-:Y:S01]  /*0740*/  LEA R12, P0, R10, R12, 0x2 ;  /* 0x0000000c0a0c7211 */ /* 0x008fe200078010ff */
[----:B------:R-:W-:Y:S02]  /*0750*/  IMAD.IADD R22, R22, 0x1, R17 ;  /* 0x0000000116167824 */ /* 0x000fe400078e0211 */
[----:B------:R-:W2:Y:S01]  /*0760*/  LDG.E R18, desc[UR10][R18.64] ;  /* 0x0000000a12127981 */ /* 0x000ea2000c1e1900 */
[----:B------:R-:W-:Y:S02]  /*0770*/  LEA.HI.X R13, R10, R13, R23, 0x2, P0 ;  /* 0x0000000d0a0d7211 */ /* 0x000fe400000f1417 */
[C---:B------:R-:W-:Y:S01]  /*0780*/  IADD3 R17, PT, PT, R22.reuse, R17, RZ ;  /* 0x0000001116117210 */ /* 0x040fe20007ffe0ff */
[----:B------:R-:W-:-:S02]  /*0790*/  IMAD.WIDE.U32 R22, R22, 0x4, R14 ;  /* 0x0000000416167825 */ /* 0x000fc400078e000e */
[----:B------:R-:W2:Y:S02]  /*07a0*/  LDG.E R10, desc[UR10][R12.64+0x4] ;  /* 0x0000040a0c0a7981 */ /* 0x000ea4000c1e1900 */
[----:B------:R-:W-:Y:S02]  /*07b0*/  IMAD.WIDE.U32 R14, R17, 0x4, R14 ;  /* 0x00000004110e7825 */ /* 0x000fe400078e000e */
[----:B------:R-:W3:Y:S04]  /*07c0*/  LDG.E R23, desc[UR10][R22.64] ;  /* 0x0000000a16177981 */ /* 0x000ee8000c1e1900 */
[----:B------:R-:W3:Y:S04]  /*07d0*/  LDG.E R17, desc[UR10][R12.64+0x8] ;  /* 0x0000080a0c117981 */ /* 0x000ee8000c1e1900 */
[----:B------:R-:W5:Y:S04]  /*07e0*/  LDG.E R15, desc[UR10][R14.64] ;  /* 0x0000000a0e0f7981 */ /* 0x000f68000c1e1900 */
[----:B------:R-:W5:Y:S01]  /*07f0*/  LDG.E R24, desc[UR10][R12.64+0xc] ;  /* 0x00000c0a0c187981 */ /* 0x000f62000c1e1900 */
[----:B------:R-:W-:Y:S01]  /*0800*/  UIADD3 UR4, UPT, UPT, UR4, 0x4, URZ ;  /* 0x0000000404047890 */ /* 0x000fe2000fffe0ff */
[----:B----4-:R-:W-:-:S04]  /*0810*/  FFMA R25, R21, R25, R16 ;  /* 0x0000001915197223 */ /* 0x010fc80000000010 */
[----:B--2---:R-:W-:-:S04]  /*0820*/  FFMA R10, R18, R10, R25 ;  /* 0x0000000a120a7223 */ /* 0x004fc80000000019 */
[----:B---3--:R-:W-:-:S04]  /*0830*/  FFMA R10, R23, R17, R10 ;  /* 0x00000011170a7223 */ /* 0x008fc8000000000a */
[----:B-----5:R-:W-:-:S07]  /*0840*/  FFMA R16, R15, R24, R10 ;  /* 0x000000180f107223 */ /* 0x020fce000000000a */
.L_x_33:
[----:B------:R-:W-:Y:S05]  /*0850*/  BRA.U !UP1, `(.L_x_30) ;  /* 0x00000001098c7547 */ /* 0x000fea000b800000 */
[----:B------:R-:W-:Y:S02]  /*0860*/  UISETP.NE.AND UP0, UPT, UR5, 0x1, UPT ;  /* 0x000000010500788c */ /* 0x000fe4000bf05270 */
[----:B------:R-:W-:-:S07]  /*0870*/  ULOP3.LUT UP1, URZ, UR12, 0x1, URZ, 0xc0, !UPT ;  /* 0x000000010cff7892 */ /* 0x000fce000f82c0ff */
[----:B------:R-:W-:Y:S05]  /*0880*/  BRA.U !UP0, `(.L_x_34) ;  /* 0x0000000108547547 */ /* 0x000fea000b800000 */
[----:B------:R-:W0:Y:S01]  /*0890*/  LDC R17, c[0x0][0x388] ;  /* 0x0000e200ff117b82 */ /* 0x000e220000000800 */
[C---:B------:R-:W-:Y:S02]  /*08a0*/  IADD3 R19, PT, PT, R11.reuse, UR4, RZ ;  /* 0x000000040b137c10 */ /* 0x040fe4000fffe0ff */
[----:B------:R-:W-:-:S04]  /*08b0*/  IADD3 R10, P0, PT, R11, UR4, RZ ;  /* 0x000000040b0a7c10 */ /* 0x000fc8000ff1e0ff */
[----:B------:R-:W-:Y:S01]  /*08c0*/  IADD3.X R22, PT, PT, RZ, RZ, RZ, P0, !PT ;  /* 0x000000ffff167210 */ /* 0x000fe200007fe4ff */
[----:B------:R-:W1:Y:S08]  /*08d0*/  LDC.64 R14, c[0x0][0x398] ;  /* 0x0000e600ff0e7b82 */ /* 0x000e700000000a00 */
[----:B------:R-:W2:Y:S08]  /*08e0*/  LDC.64 R20, c[0x0][0x390] ;  /* 0x0000e400ff147b82 */ /* 0x000eb00000000a00 */
[----:B------:R-:W3:Y:S01]  /*08f0*/  LDC.64 R12, c[0x0][0x398] ;  /* 0x0000e600ff0c7b82 */ /* 0x000ee20000000a00 */
[----:B0-----:R-:W-:-:S05]  /*0900*/  IMAD R18, R17, UR4, R0 ;  /* 0x0000000411127c24 */ /* 0x001fca000f8e0200 */
[----:B------:R-:W-:Y:S01]  /*0910*/  IADD3 R17, PT, PT, R18, R17, RZ ;  /* 0x0000001112117210 */ /* 0x000fe20007ffe0ff */
[----:B-1----:R-:W-:-:S06]  /*0920*/  IMAD.WIDE.U32 R14, R19, 0x4, R14 ;  /* 0x00000004130e7825 */ /* 0x002fcc00078e000e */
[----:B------:R-:W4:Y:S01]  /*0930*/  LDG.E R14, desc[UR10][R14.64] ;  /* 0x0000000a0e0e7981 */ /* 0x000f22000c1e1900 */
[----:B--2---:R-:W-:-:S04]  /*0940*/  IMAD.WIDE.U32 R18, R18, 0x4, R20 ;  /* 0x0000000412127825 */ /* 0x004fc800078e0014 */
[----:B------:R-:W-:Y:S02]  /*0950*/  IMAD.WIDE.U32 R20, R17, 0x4, R20 ;  /* 0x0000000411147825 */ /* 0x000fe400078e0014 */
[----:B------:R-:W4:Y:S01]  /*0960*/  LDG.E R19, desc[UR10][R18.64] ;  /* 0x0000000a12137981 */ /* 0x000f22000c1e1900 */
[----:B---3--:R-:W-:-:S03]  /*0970*/  LEA R12, P0, R10, R12, 0x2 ;  /* 0x0000000c0a0c7211 */ /* 0x008fc600078010ff */
[----:B------:R-:W2:Y:S01]  /*0980*/  LDG.E R21, desc[UR10][R20.64] ;  /* 0x0000000a14157981 */ /* 0x000ea2000c1e1900 */
[----:B------:R-:W-:-:S05]  /*0990*/  LEA.HI.X R13, R10, R13, R22, 0x2, P0 ;  /* 0x0000000d0a0d7211 */ /* 0x000fca00000f1416 */
[----:B------:R-:W2:Y:S01]  /*09a0*/  LDG.E R12, desc[UR10][R12.64+0x4] ;  /* 0x0000040a0c0c7981 */ /* 0x000ea2000c1e1900 */
[----:B------:R-:W-:Y:S01]  /*09b0*/  UIADD3 UR4, UPT, UPT, UR4, 0x2, URZ ;  /* 0x0000000204047890 */ /* 0x000fe2000fffe0ff */
[----:B----4-:R-:W-:-:S04]  /*09c0*/  FFMA R16, R19, R14, R16 ;  /* 0x0000000e13107223 */ /* 0x010fc80000000010 */
[----:B--2---:R-:W-:-:S07]  /*09d0*/  FFMA R16, R21, R12, R16 ;  /* 0x0000000c15107223 */ /* 0x004fce0000000010 */
.L_x_34:
[----:B------:R-:W-:Y:S05]  /*09e0*/  BRA.U !UP1, `(.L_x_30) ;  /* 0x0000000109287547 */ /* 0x000fea000b800000 */
[----:B------:R-:W0:Y:S01]  /*09f0*/  LDC R19, c[0x0][0x388] ;  /* 0x0000e200ff137b82 */ /* 0x000e220000000800 */
[----:B------:R-:W-:-:S07]  /*0a00*/  IADD3 R17, PT, PT, R11, UR4, RZ ;  /* 0x000000040b117c10 */ /* 0x000fce000fffe0ff */
[----:B------:R-:W1:Y:S08]  /*0a10*/  LDC.64 R14, c[0x0][0x398] ;  /* 0x0000e600ff0e7b82 */ /* 0x000e700000000a00 */
[----:B------:R-:W2:Y:S01]  /*0a20*/  LDC.64 R12, c[0x0][0x390] ;  /* 0x0000e400ff0c7b82 */ /* 0x000ea20000000a00 */
[----:B0-----:R-:W-:Y:S02]  /*0a30*/  IMAD R11, R19, UR4, R0 ;  /* 0x00000004130b7c24 */ /* 0x001fe4000f8e0200 */
[----:B-1----:R-:W-:-:S06]  /*0a40*/  IMAD.WIDE.U32 R14, R17, 0x4, R14 ;  /* 0x00000004110e7825 */ /* 0x002fcc00078e000e */
[----:B------:R-:W3:Y:S01]  /*0a50*/  LDG.E R14, desc[UR10][R14.64] ;  /* 0x0000000a0e0e7981 */ /* 0x000ee2000c1e1900 */
[----:B--2---:R-:W-:-:S06]  /*0a60*/  IMAD.WIDE.U32 R12, R11, 0x4, R12 ;  /* 0x000000040b0c7825 */ /* 0x004fcc00078e000c */
[----:B------:R-:W3:Y:S02]  /*0a70*/  LDG.E R13, desc[UR10][R12.64] ;  /* 0x0000000a0c0d7981 */ /* 0x000ee4000c1e1900 */
[----:B---3--:R-:W-:-:S07]  /*0a80*/  FFMA R16, R13, R14, R16 ;  /* 0x0000000e0d107223 */ /* 0x008fce0000000010 */
.L_x_30:
[----:B------:R-:W0:Y:S01]  /*0a90*/  LDC.64 R10, c[0x0][0x3a0] ;  /* 0x0000e800ff0a7b82 */ /* 0x000e220000000a00 */
[C---:B------:R-:W-:Y:S02]  /*0aa0*/  LEA R13, R3.reuse, R0, 0xa ;  /* 0x00000000030d7211 */ /* 0x040fe400078e50ff */
[----:B------:R-:W-:-:S04]  /*0ab0*/  IADD3 R3, PT, PT, R3, 0x1, RZ ;  /* 0x0000000103037810 */ /* 0x000fc80007ffe0ff */
[----:B------:R-:W-:Y:S01]  /*0ac0*/  ISETP.NE.AND P0, PT, R3, 0x64, PT ;  /* 0x000000640300780c */ /* 0x000fe20003f05270 */
[----:B0-----:R-:W-:-:S05]  /*0ad0*/  IMAD.WIDE.U32 R10, R13, 0x4, R10 ;  /* 0x000000040d0a7825 */ /* 0x001fca00078e000a */
[----:B------:R0:W-:Y:S01]  /*0ae0*/  STG.E desc[UR10][R10.64], R16 ;  /* 0x000000100a007986 */ /* 0x0001e2000c10190a */
[----:B------:R-:W-:Y:S06]  /*0af0*/  BAR.SYNC.DEFER_BLOCKING 0x0 ;  /* 0x0000000000007b1d */ /* 0x000fec0000010000 */
[----:B------:R-:W-:Y:S05]  /*0b00*/  @P0 BRA `(.L_x_35) ;  /* 0xfffffff400980947 */ /* 0x000fea000383ffff */
[----:B------:R-:W-:Y:S05]  /*0b10*/  EXIT ;  /* 0x000000000000794d */ /* 0x000fea0003800000 */
.L_x_36:
        /* <DEDUP_REMOVED lines=14> */
.L_x_40:


//--------------------- .nv.shared._Z25mul_kernel_shared_csr_regiiiPKiPKfS2_Pfi --------------------------
	.section	.nv.shared._Z25mul_kernel_shared_csr_regiiiPKiPKfS2_Pfi,"aw",@nobits
	.sectionflags	@""
	.align	4
.nv.shared._Z25mul_kernel_shared_csr_regiiiPKiPKfS2_Pfi:
	.zero		5120


//--------------------- .nv.shared.reserved.0     --------------------------
	.section	.nv.shared.reserved.0,"aw",@nobits
	.weak		__nv_reservedSMEM_offset_0_alias
	.size		__nv_reservedSMEM_offset_0_alias, 0, 64
	.other		__nv_reservedSMEM_offset_0_alias,@"STO_CUDA_RESERVED_SHARED STV_DEFAULT"
__nv_reservedSMEM_offset_0_alias:
	.zero		0
	.zero		64


//--------------------- .nv.shared._Z21mul_kernel_shared_csriiiPKiPKfS2_Pfi --------------------------
	.section	.nv.shared._Z21mul_kernel_shared_csriiiPKiPKfS2_Pfi,"aw",@nobits
	.sectionflags	@""
	.align	4
.nv.shared._Z21mul_kernel_shared_csriiiPKiPKfS2_Pfi:
	.zero		5120


//--------------------- .nv.shared._Z17mul_kernel_sharediiiPKfS0_Pfi --------------------------
	.section	.nv.shared._Z17mul_kernel_sharediiiPKfS0_Pfi,"aw",@nobits
	.sectionflags	@""
	.align	4
.nv.shared._Z17mul_kernel_sharediiiPKfS0_Pfi:
	.zero		5120


//--------------------- .nv.constant0._Z25mul_kernel_shared_csr_regiiiPKiPKfS2_Pfi --------------------------
	.section	.nv.constant0._Z25mul_kernel_shared_csr_regiiiPKiPKfS2_Pfi,"a",@progbits
	.sectionflags	@""
	.align	4
.nv.constant0._Z25mul_kernel_shared_csr_regiiiPKiPKfS2_Pfi:
	.zero		948


//--------------------- .nv.constant0._Z21mul_kernel_shared_csriiiPKiPKfS2_Pfi --------------------------
	.section	.nv.constant0._Z21mul_kernel_shared_csriiiPKiPKfS2_Pfi,"a",@progbits
	.sectionflags	@""
	.align	4
.nv.constant0._Z21mul_kernel_shared_csriiiPKiPKfS2_Pfi:
	.zero		948


//--------------------- .nv.constant0._Z17mul_kernel_sharediiiPKfS0_Pfi --------------------------
	.section	.nv.constant0._Z17mul_kernel_sharediiiPKfS0_Pfi,"a",@progbits
	.sectionflags	@""
	.align	4
.nv.constant0._Z17mul_kernel_sharediiiPKfS0_Pfi:
	.zero		940


//--------------------- .nv.constant0._Z10mul_kerneliiiPKfS0_Pf --------------------------
	.section	.nv.constant0._Z10mul_kerneliiiPKfS0_Pf,"a",@progbits
	.sectionflags	@""
	.align	4
.nv.constant0._Z10mul_kerneliiiPKfS0_Pf:
	.zero		936


//--------------------- SYMBOLS --------------------------

	.type		.nv.reservedSmem.offset0,@object
	.size		.nv.reservedSmem.offset0,0x4
	.type		.nv.reservedSmem.cap,@object
	.size		.nv.reservedSmem.cap,0x4
